//
// Generated by NVIDIA NVVM Compiler
//
// Compiler Build ID: CL-36424714
// Cuda compilation tools, release 13.0, V13.0.88
// Based on NVVM 20.0.0
//

.version 9.0
.target sm_100
.address_size 64

	// .globl	_Z6getSigPiS_S_S_ii
.extern .func  (.param .b32 func_retval0) vprintf
(
	.param .b64 vprintf_param_0,
	.param .b64 vprintf_param_1
)
;
.extern .func  (.param .b64 func_retval0) malloc
(
	.param .b64 malloc_param_0
)
;
.extern .func free
(
	.param .b64 free_param_0
)
;
.global .align 1 .b8 _ZN34_INTERNAL_e1663be8_4_k_cu_e8bcbaae4cuda3std3__45__cpo5beginE[1];
.global .align 1 .b8 _ZN34_INTERNAL_e1663be8_4_k_cu_e8bcbaae4cuda3std3__45__cpo3endE[1];
.global .align 1 .b8 _ZN34_INTERNAL_e1663be8_4_k_cu_e8bcbaae4cuda3std3__45__cpo6cbeginE[1];
.global .align 1 .b8 _ZN34_INTERNAL_e1663be8_4_k_cu_e8bcbaae4cuda3std3__45__cpo4cendE[1];
.global .align 1 .b8 _ZN34_INTERNAL_e1663be8_4_k_cu_e8bcbaae4cuda3std3__45__cpo6rbeginE[1];
.global .align 1 .b8 _ZN34_INTERNAL_e1663be8_4_k_cu_e8bcbaae4cuda3std3__45__cpo4rendE[1];
.global .align 1 .b8 _ZN34_INTERNAL_e1663be8_4_k_cu_e8bcbaae4cuda3std3__45__cpo7crbeginE[1];
.global .align 1 .b8 _ZN34_INTERNAL_e1663be8_4_k_cu_e8bcbaae4cuda3std3__45__cpo5crendE[1];
.global .align 1 .b8 _ZN34_INTERNAL_e1663be8_4_k_cu_e8bcbaae4cuda3std3__436_GLOBAL__N__e1663be8_4_k_cu_e8bcbaae6ignoreE[1];
.global .align 1 .b8 _ZN34_INTERNAL_e1663be8_4_k_cu_e8bcbaae4cuda3std3__419piecewise_constructE[1];
.global .align 1 .b8 _ZN34_INTERNAL_e1663be8_4_k_cu_e8bcbaae4cuda3std3__48in_placeE[1];
.global .align 1 .b8 _ZN34_INTERNAL_e1663be8_4_k_cu_e8bcbaae4cuda3std3__420unreachable_sentinelE[1];
.global .align 1 .b8 _ZN34_INTERNAL_e1663be8_4_k_cu_e8bcbaae4cuda3std3__47nulloptE[1];
.global .align 1 .b8 _ZN34_INTERNAL_e1663be8_4_k_cu_e8bcbaae4cuda3std3__48unexpectE[1];
.global .align 1 .b8 _ZN34_INTERNAL_e1663be8_4_k_cu_e8bcbaae4cuda3std6ranges3__45__cpo4swapE[1];
.global .align 1 .b8 _ZN34_INTERNAL_e1663be8_4_k_cu_e8bcbaae4cuda3std6ranges3__45__cpo9iter_moveE[1];
.global .align 1 .b8 _ZN34_INTERNAL_e1663be8_4_k_cu_e8bcbaae4cuda3std6ranges3__45__cpo5beginE[1];
.global .align 1 .b8 _ZN34_INTERNAL_e1663be8_4_k_cu_e8bcbaae4cuda3std6ranges3__45__cpo3endE[1];
.global .align 1 .b8 _ZN34_INTERNAL_e1663be8_4_k_cu_e8bcbaae4cuda3std6ranges3__45__cpo6cbeginE[1];
.global .align 1 .b8 _ZN34_INTERNAL_e1663be8_4_k_cu_e8bcbaae4cuda3std6ranges3__45__cpo4cendE[1];
.global .align 1 .b8 _ZN34_INTERNAL_e1663be8_4_k_cu_e8bcbaae4cuda3std6ranges3__45__cpo7advanceE[1];
.global .align 1 .b8 _ZN34_INTERNAL_e1663be8_4_k_cu_e8bcbaae4cuda3std6ranges3__45__cpo9iter_swapE[1];
.global .align 1 .b8 _ZN34_INTERNAL_e1663be8_4_k_cu_e8bcbaae4cuda3std6ranges3__45__cpo4nextE[1];
.global .align 1 .b8 _ZN34_INTERNAL_e1663be8_4_k_cu_e8bcbaae4cuda3std6ranges3__45__cpo4prevE[1];
.global .align 1 .b8 _ZN34_INTERNAL_e1663be8_4_k_cu_e8bcbaae4cuda3std6ranges3__45__cpo4dataE[1];
.global .align 1 .b8 _ZN34_INTERNAL_e1663be8_4_k_cu_e8bcbaae4cuda3std6ranges3__45__cpo5cdataE[1];
.global .align 1 .b8 _ZN34_INTERNAL_e1663be8_4_k_cu_e8bcbaae4cuda3std6ranges3__45__cpo4sizeE[1];
.global .align 1 .b8 _ZN34_INTERNAL_e1663be8_4_k_cu_e8bcbaae4cuda3std6ranges3__45__cpo5ssizeE[1];
.global .align 1 .b8 _ZN34_INTERNAL_e1663be8_4_k_cu_e8bcbaae4cuda3std6ranges3__45__cpo8distanceE[1];
.global .align 1 .b8 _ZN34_INTERNAL_e1663be8_4_k_cu_e8bcbaae6thrust24THRUST_300001_SM_1000_NS8cuda_cub3parE[1];
.global .align 1 .b8 _ZN34_INTERNAL_e1663be8_4_k_cu_e8bcbaae6thrust24THRUST_300001_SM_1000_NS8cuda_cub10par_nosyncE[1];
.global .align 1 .b8 _ZN34_INTERNAL_e1663be8_4_k_cu_e8bcbaae6thrust24THRUST_300001_SM_1000_NS6system6detail10sequential3seqE[1];
.global .align 1 .b8 _ZN34_INTERNAL_e1663be8_4_k_cu_e8bcbaae6thrust24THRUST_300001_SM_1000_NS6system3cpp3parE[1];
.global .align 1 .b8 _ZN34_INTERNAL_e1663be8_4_k_cu_e8bcbaae6thrust24THRUST_300001_SM_1000_NS12placeholders2_1E[1];
.global .align 1 .b8 _ZN34_INTERNAL_e1663be8_4_k_cu_e8bcbaae6thrust24THRUST_300001_SM_1000_NS12placeholders2_2E[1];
.global .align 1 .b8 _ZN34_INTERNAL_e1663be8_4_k_cu_e8bcbaae6thrust24THRUST_300001_SM_1000_NS12placeholders2_3E[1];
.global .align 1 .b8 _ZN34_INTERNAL_e1663be8_4_k_cu_e8bcbaae6thrust24THRUST_300001_SM_1000_NS12placeholders2_4E[1];
.global .align 1 .b8 _ZN34_INTERNAL_e1663be8_4_k_cu_e8bcbaae6thrust24THRUST_300001_SM_1000_NS12placeholders2_5E[1];
.global .align 1 .b8 _ZN34_INTERNAL_e1663be8_4_k_cu_e8bcbaae6thrust24THRUST_300001_SM_1000_NS12placeholders2_6E[1];
.global .align 1 .b8 _ZN34_INTERNAL_e1663be8_4_k_cu_e8bcbaae6thrust24THRUST_300001_SM_1000_NS12placeholders2_7E[1];
.global .align 1 .b8 _ZN34_INTERNAL_e1663be8_4_k_cu_e8bcbaae6thrust24THRUST_300001_SM_1000_NS12placeholders2_8E[1];
.global .align 1 .b8 _ZN34_INTERNAL_e1663be8_4_k_cu_e8bcbaae6thrust24THRUST_300001_SM_1000_NS12placeholders2_9E[1];
.global .align 1 .b8 _ZN34_INTERNAL_e1663be8_4_k_cu_e8bcbaae6thrust24THRUST_300001_SM_1000_NS12placeholders3_10E[1];
.global .align 1 .b8 _ZN34_INTERNAL_e1663be8_4_k_cu_e8bcbaae6thrust24THRUST_300001_SM_1000_NS3seqE[1];
.global .align 1 .b8 _ZN34_INTERNAL_e1663be8_4_k_cu_e8bcbaae6thrust24THRUST_300001_SM_1000_NS6deviceE[1];
.extern .shared .align 16 .b8 second[];
.global .align 1 .b8 $str[56] = {116, 101, 109, 112, 111, 114, 97, 114, 121, 95, 98, 117, 102, 102, 101, 114, 58, 58, 97, 108, 108, 111, 99, 97, 116, 101, 58, 32, 103, 101, 116, 95, 116, 101, 109, 112, 111, 114, 97, 114, 121, 95, 98, 117, 102, 102, 101, 114, 32, 102, 97, 105, 108, 101, 100};
.global .align 1 .b8 $str$1[4] = {37, 115, 10};

.visible .entry _Z6getSigPiS_S_S_ii(
	.param .u64 .ptr .align 1 _Z6getSigPiS_S_S_ii_param_0,
	.param .u64 .ptr .align 1 _Z6getSigPiS_S_S_ii_param_1,
	.param .u64 .ptr .align 1 _Z6getSigPiS_S_S_ii_param_2,
	.param .u64 .ptr .align 1 _Z6getSigPiS_S_S_ii_param_3,
	.param .u32 _Z6getSigPiS_S_S_ii_param_4,
	.param .u32 _Z6getSigPiS_S_S_ii_param_5
)
{
	.reg .pred 	%p<15>;
	.reg .b32 	%r<185>;
	.reg .b64 	%rd<84>;

	ld.param.u64 	%rd7, [_Z6getSigPiS_S_S_ii_param_0];
	ld.param.u64 	%rd9, [_Z6getSigPiS_S_S_ii_param_1];
	ld.param.u64 	%rd10, [_Z6getSigPiS_S_S_ii_param_2];
	ld.param.u64 	%rd8, [_Z6getSigPiS_S_S_ii_param_3];
	ld.param.u32 	%r36, [_Z6getSigPiS_S_S_ii_param_4];
	ld.param.u32 	%r37, [_Z6getSigPiS_S_S_ii_param_5];
	cvta.to.global.u64 	%rd1, %rd10;
	cvta.to.global.u64 	%rd2, %rd9;
	mov.u32 	%r38, %ctaid.x;
	mov.u32 	%r39, %ntid.x;
	mov.u32 	%r40, %tid.x;
	mad.lo.s32 	%r1, %r38, %r39, %r40;
	setp.ge.s32 	%p1, %r1, %r37;
	setp.lt.s32 	%p2, %r36, 1;
	or.pred  	%p3, %p1, %p2;
	@%p3 bra 	$L__BB0_17;
	cvta.to.global.u64 	%rd11, %rd7;
	mul.wide.s32 	%rd12, %r1, 4;
	add.s64 	%rd3, %rd11, %rd12;
	mul.lo.s32 	%r2, %r36, %r1;
	add.s64 	%rd4, %rd2, 32;
	cvta.to.global.u64 	%rd5, %rd8;
	mov.b32 	%r171, 0;
$L__BB0_2:
	ld.global.u32 	%r176, [%rd3];
	ld.global.u32 	%r5, [%rd3+4];
	setp.ge.s32 	%p4, %r176, %r5;
	mov.b32 	%r184, 2147483647;
	@%p4 bra 	$L__BB0_16;
	mul.lo.s32 	%r6, %r171, %r37;
	add.s32 	%r45, %r176, 1;
	max.s32 	%r46, %r5, %r45;
	sub.s32 	%r7, %r46, %r176;
	and.b32  	%r8, %r7, 15;
	sub.s32 	%r47, %r176, %r46;
	setp.gt.u32 	%p5, %r47, -16;
	mov.b32 	%r184, 2147483647;
	@%p5 bra 	$L__BB0_6;
	and.b32  	%r49, %r7, -16;
	neg.s32 	%r172, %r49;
	mov.b32 	%r184, 2147483647;
$L__BB0_5:
	.pragma "nounroll";
	mul.wide.s32 	%rd13, %r176, 4;
	add.s64 	%rd14, %rd4, %rd13;
	ld.global.u32 	%r50, [%rd14+-32];
	add.s32 	%r51, %r50, %r6;
	mul.wide.s32 	%rd15, %r51, 4;
	add.s64 	%rd16, %rd1, %rd15;
	ld.global.u32 	%r52, [%rd16];
	min.s32 	%r53, %r184, %r52;
	ld.global.u32 	%r54, [%rd14+-28];
	add.s32 	%r55, %r54, %r6;
	mul.wide.s32 	%rd17, %r55, 4;
	add.s64 	%rd18, %rd1, %rd17;
	ld.global.u32 	%r56, [%rd18];
	min.s32 	%r57, %r53, %r56;
	ld.global.u32 	%r58, [%rd14+-24];
	add.s32 	%r59, %r58, %r6;
	mul.wide.s32 	%rd19, %r59, 4;
	add.s64 	%rd20, %rd1, %rd19;
	ld.global.u32 	%r60, [%rd20];
	min.s32 	%r61, %r57, %r60;
	ld.global.u32 	%r62, [%rd14+-20];
	add.s32 	%r63, %r62, %r6;
	mul.wide.s32 	%rd21, %r63, 4;
	add.s64 	%rd22, %rd1, %rd21;
	ld.global.u32 	%r64, [%rd22];
	min.s32 	%r65, %r61, %r64;
	ld.global.u32 	%r66, [%rd14+-16];
	add.s32 	%r67, %r66, %r6;
	mul.wide.s32 	%rd23, %r67, 4;
	add.s64 	%rd24, %rd1, %rd23;
	ld.global.u32 	%r68, [%rd24];
	min.s32 	%r69, %r65, %r68;
	ld.global.u32 	%r70, [%rd14+-12];
	add.s32 	%r71, %r70, %r6;
	mul.wide.s32 	%rd25, %r71, 4;
	add.s64 	%rd26, %rd1, %rd25;
	ld.global.u32 	%r72, [%rd26];
	min.s32 	%r73, %r69, %r72;
	ld.global.u32 	%r74, [%rd14+-8];
	add.s32 	%r75, %r74, %r6;
	mul.wide.s32 	%rd27, %r75, 4;
	add.s64 	%rd28, %rd1, %rd27;
	ld.global.u32 	%r76, [%rd28];
	min.s32 	%r77, %r73, %r76;
	ld.global.u32 	%r78, [%rd14+-4];
	add.s32 	%r79, %r78, %r6;
	mul.wide.s32 	%rd29, %r79, 4;
	add.s64 	%rd30, %rd1, %rd29;
	ld.global.u32 	%r80, [%rd30];
	min.s32 	%r81, %r77, %r80;
	ld.global.u32 	%r82, [%rd14];
	add.s32 	%r83, %r82, %r6;
	mul.wide.s32 	%rd31, %r83, 4;
	add.s64 	%rd32, %rd1, %rd31;
	ld.global.u32 	%r84, [%rd32];
	min.s32 	%r85, %r81, %r84;
	ld.global.u32 	%r86, [%rd14+4];
	add.s32 	%r87, %r86, %r6;
	mul.wide.s32 	%rd33, %r87, 4;
	add.s64 	%rd34, %rd1, %rd33;
	ld.global.u32 	%r88, [%rd34];
	min.s32 	%r89, %r85, %r88;
	ld.global.u32 	%r90, [%rd14+8];
	add.s32 	%r91, %r90, %r6;
	mul.wide.s32 	%rd35, %r91, 4;
	add.s64 	%rd36, %rd1, %rd35;
	ld.global.u32 	%r92, [%rd36];
	min.s32 	%r93, %r89, %r92;
	ld.global.u32 	%r94, [%rd14+12];
	add.s32 	%r95, %r94, %r6;
	mul.wide.s32 	%rd37, %r95, 4;
	add.s64 	%rd38, %rd1, %rd37;
	ld.global.u32 	%r96, [%rd38];
	min.s32 	%r97, %r93, %r96;
	ld.global.u32 	%r98, [%rd14+16];
	add.s32 	%r99, %r98, %r6;
	mul.wide.s32 	%rd39, %r99, 4;
	add.s64 	%rd40, %rd1, %rd39;
	ld.global.u32 	%r100, [%rd40];
	min.s32 	%r101, %r97, %r100;
	ld.global.u32 	%r102, [%rd14+20];
	add.s32 	%r103, %r102, %r6;
	mul.wide.s32 	%rd41, %r103, 4;
	add.s64 	%rd42, %rd1, %rd41;
	ld.global.u32 	%r104, [%rd42];
	min.s32 	%r105, %r101, %r104;
	ld.global.u32 	%r106, [%rd14+24];
	add.s32 	%r107, %r106, %r6;
	mul.wide.s32 	%rd43, %r107, 4;
	add.s64 	%rd44, %rd1, %rd43;
	ld.global.u32 	%r108, [%rd44];
	min.s32 	%r109, %r105, %r108;
	ld.global.u32 	%r110, [%rd14+28];
	add.s32 	%r111, %r110, %r6;
	mul.wide.s32 	%rd45, %r111, 4;
	add.s64 	%rd46, %rd1, %rd45;
	ld.global.u32 	%r112, [%rd46];
	min.s32 	%r184, %r109, %r112;
	add.s32 	%r176, %r176, 16;
	add.s32 	%r172, %r172, 16;
	setp.ne.s32 	%p6, %r172, 0;
	@%p6 bra 	$L__BB0_5;
$L__BB0_6:
	setp.eq.s32 	%p7, %r8, 0;
	@%p7 bra 	$L__BB0_16;
	and.b32  	%r19, %r7, 7;
	setp.lt.u32 	%p8, %r8, 8;
	@%p8 bra 	$L__BB0_9;
	mul.wide.s32 	%rd47, %r176, 4;
	add.s64 	%rd48, %rd2, %rd47;
	ld.global.u32 	%r114, [%rd48];
	add.s32 	%r115, %r114, %r6;
	mul.wide.s32 	%rd49, %r115, 4;
	add.s64 	%rd50, %rd1, %rd49;
	ld.global.u32 	%r116, [%rd50];
	min.s32 	%r117, %r184, %r116;
	ld.global.u32 	%r118, [%rd48+4];
	add.s32 	%r119, %r118, %r6;
	mul.wide.s32 	%rd51, %r119, 4;
	add.s64 	%rd52, %rd1, %rd51;
	ld.global.u32 	%r120, [%rd52];
	min.s32 	%r121, %r117, %r120;
	ld.global.u32 	%r122, [%rd48+8];
	add.s32 	%r123, %r122, %r6;
	mul.wide.s32 	%rd53, %r123, 4;
	add.s64 	%rd54, %rd1, %rd53;
	ld.global.u32 	%r124, [%rd54];
	min.s32 	%r125, %r121, %r124;
	ld.global.u32 	%r126, [%rd48+12];
	add.s32 	%r127, %r126, %r6;
	mul.wide.s32 	%rd55, %r127, 4;
	add.s64 	%rd56, %rd1, %rd55;
	ld.global.u32 	%r128, [%rd56];
	min.s32 	%r129, %r125, %r128;
	ld.global.u32 	%r130, [%rd48+16];
	add.s32 	%r131, %r130, %r6;
	mul.wide.s32 	%rd57, %r131, 4;
	add.s64 	%rd58, %rd1, %rd57;
	ld.global.u32 	%r132, [%rd58];
	min.s32 	%r133, %r129, %r132;
	ld.global.u32 	%r134, [%rd48+20];
	add.s32 	%r135, %r134, %r6;
	mul.wide.s32 	%rd59, %r135, 4;
	add.s64 	%rd60, %rd1, %rd59;
	ld.global.u32 	%r136, [%rd60];
	min.s32 	%r137, %r133, %r136;
	ld.global.u32 	%r138, [%rd48+24];
	add.s32 	%r139, %r138, %r6;
	mul.wide.s32 	%rd61, %r139, 4;
	add.s64 	%rd62, %rd1, %rd61;
	ld.global.u32 	%r140, [%rd62];
	min.s32 	%r141, %r137, %r140;
	ld.global.u32 	%r142, [%rd48+28];
	add.s32 	%r143, %r142, %r6;
	mul.wide.s32 	%rd63, %r143, 4;
	add.s64 	%rd64, %rd1, %rd63;
	ld.global.u32 	%r144, [%rd64];
	min.s32 	%r184, %r141, %r144;
	add.s32 	%r176, %r176, 8;
$L__BB0_9:
	setp.eq.s32 	%p9, %r19, 0;
	@%p9 bra 	$L__BB0_16;
	and.b32  	%r25, %r7, 3;
	setp.lt.u32 	%p10, %r19, 4;
	@%p10 bra 	$L__BB0_12;
	mul.wide.s32 	%rd65, %r176, 4;
	add.s64 	%rd66, %rd2, %rd65;
	ld.global.u32 	%r146, [%rd66];
	add.s32 	%r147, %r146, %r6;
	mul.wide.s32 	%rd67, %r147, 4;
	add.s64 	%rd68, %rd1, %rd67;
	ld.global.u32 	%r148, [%rd68];
	min.s32 	%r149, %r184, %r148;
	ld.global.u32 	%r150, [%rd66+4];
	add.s32 	%r151, %r150, %r6;
	mul.wide.s32 	%rd69, %r151, 4;
	add.s64 	%rd70, %rd1, %rd69;
	ld.global.u32 	%r152, [%rd70];
	min.s32 	%r153, %r149, %r152;
	ld.global.u32 	%r154, [%rd66+8];
	add.s32 	%r155, %r154, %r6;
	mul.wide.s32 	%rd71, %r155, 4;
	add.s64 	%rd72, %rd1, %rd71;
	ld.global.u32 	%r156, [%rd72];
	min.s32 	%r157, %r153, %r156;
	ld.global.u32 	%r158, [%rd66+12];
	add.s32 	%r159, %r158, %r6;
	mul.wide.s32 	%rd73, %r159, 4;
	add.s64 	%rd74, %rd1, %rd73;
	ld.global.u32 	%r160, [%rd74];
	min.s32 	%r184, %r157, %r160;
	add.s32 	%r176, %r176, 4;
$L__BB0_12:
	setp.eq.s32 	%p11, %r25, 0;
	@%p11 bra 	$L__BB0_16;
	mul.wide.s32 	%rd75, %r176, 4;
	add.s64 	%rd6, %rd2, %rd75;
	ld.global.u32 	%r161, [%rd6];
	add.s32 	%r162, %r161, %r6;
	mul.wide.s32 	%rd76, %r162, 4;
	add.s64 	%rd77, %rd1, %rd76;
	ld.global.u32 	%r163, [%rd77];
	min.s32 	%r184, %r184, %r163;
	setp.eq.s32 	%p12, %r25, 1;
	@%p12 bra 	$L__BB0_16;
	ld.global.u32 	%r164, [%rd6+4];
	add.s32 	%r165, %r164, %r6;
	mul.wide.s32 	%rd78, %r165, 4;
	add.s64 	%rd79, %rd1, %rd78;
	ld.global.u32 	%r166, [%rd79];
	min.s32 	%r184, %r184, %r166;
	setp.eq.s32 	%p13, %r25, 2;
	@%p13 bra 	$L__BB0_16;
	ld.global.u32 	%r167, [%rd6+8];
	add.s32 	%r168, %r167, %r6;
	mul.wide.s32 	%rd80, %r168, 4;
	add.s64 	%rd81, %rd1, %rd80;
	ld.global.u32 	%r169, [%rd81];
	min.s32 	%r184, %r184, %r169;
$L__BB0_16:
	add.s32 	%r170, %r171, %r2;
	mul.wide.s32 	%rd82, %r170, 4;
	add.s64 	%rd83, %rd5, %rd82;
	st.global.u32 	[%rd83], %r184;
	add.s32 	%r171, %r171, 1;
	setp.ne.s32 	%p14, %r171, %r36;
	@%p14 bra 	$L__BB0_2;
$L__BB0_17:
	ret;

}
	// .globl	_Z10getBucketsPiS_iiii
.visible .entry _Z10getBucketsPiS_iiii(
	.param .u64 .ptr .align 1 _Z10getBucketsPiS_iiii_param_0,
	.param .u64 .ptr .align 1 _Z10getBucketsPiS_iiii_param_1,
	.param .u32 _Z10getBucketsPiS_iiii_param_2,
	.param .u32 _Z10getBucketsPiS_iiii_param_3,
	.param .u32 _Z10getBucketsPiS_iiii_param_4,
	.param .u32 _Z10getBucketsPiS_iiii_param_5
)
{
	.reg .pred 	%p<20>;
	.reg .b32 	%r<188>;
	.reg .b64 	%rd<34>;

	ld.param.u64 	%rd8, [_Z10getBucketsPiS_iiii_param_0];
	ld.param.u64 	%rd9, [_Z10getBucketsPiS_iiii_param_1];
	ld.param.u32 	%r47, [_Z10getBucketsPiS_iiii_param_2];
	ld.param.u32 	%r44, [_Z10getBucketsPiS_iiii_param_3];
	ld.param.u32 	%r45, [_Z10getBucketsPiS_iiii_param_4];
	ld.param.u32 	%r46, [_Z10getBucketsPiS_iiii_param_5];
	cvta.to.global.u64 	%rd1, %rd8;
	cvta.to.global.u64 	%rd2, %rd9;
	mov.u32 	%r48, %ctaid.x;
	mov.u32 	%r49, %ntid.x;
	mov.u32 	%r50, %tid.x;
	mad.lo.s32 	%r1, %r48, %r49, %r50;
	setp.ge.s32 	%p1, %r1, %r47;
	@%p1 bra 	$L__BB1_27;
	div.s32 	%r2, %r44, %r45;
	setp.lt.s32 	%p2, %r2, 1;
	@%p2 bra 	$L__BB1_27;
	mul.lo.s32 	%r3, %r44, %r1;
	setp.lt.s32 	%p3, %r45, 1;
	mul.lo.s32 	%r4, %r2, %r1;
	@%p3 bra 	$L__BB1_16;
	and.b32  	%r5, %r45, 7;
	add.s32 	%r6, %r5, -1;
	and.b32  	%r7, %r45, 3;
	and.b32  	%r8, %r45, 2147483640;
	and.b32  	%r9, %r45, 1;
	neg.s32 	%r10, %r8;
	add.s64 	%rd3, %rd1, 16;
	mov.b32 	%r171, 0;
$L__BB1_4:
	setp.lt.u32 	%p12, %r45, 8;
	mad.lo.s32 	%r64, %r171, %r45, %r3;
	cvt.s64.s32 	%rd4, %r64;
	mov.b32 	%r178, 0;
	mov.u32 	%r183, %r45;
	@%p12 bra 	$L__BB1_7;
	shl.b64 	%rd18, %rd4, 2;
	add.s64 	%rd33, %rd3, %rd18;
	mov.u32 	%r172, %r10;
	mov.u32 	%r183, %r45;
$L__BB1_6:
	.pragma "nounroll";
	ld.global.u32 	%r65, [%rd33+-16];
	shl.b32 	%r66, %r183, 6;
	shr.s32 	%r67, %r183, 2;
	add.s32 	%r68, %r66, %r67;
	add.s32 	%r69, %r68, %r65;
	add.s32 	%r70, %r69, -1640531527;
	xor.b32  	%r71, %r70, %r183;
	ld.global.u32 	%r72, [%rd33+-12];
	shl.b32 	%r73, %r71, 6;
	shr.s32 	%r74, %r71, 2;
	add.s32 	%r75, %r73, %r74;
	add.s32 	%r76, %r75, %r72;
	add.s32 	%r77, %r76, -1640531527;
	xor.b32  	%r78, %r77, %r71;
	ld.global.u32 	%r79, [%rd33+-8];
	shl.b32 	%r80, %r78, 6;
	shr.s32 	%r81, %r78, 2;
	add.s32 	%r82, %r80, %r81;
	add.s32 	%r83, %r82, %r79;
	add.s32 	%r84, %r83, -1640531527;
	xor.b32  	%r85, %r84, %r78;
	ld.global.u32 	%r86, [%rd33+-4];
	shl.b32 	%r87, %r85, 6;
	shr.s32 	%r88, %r85, 2;
	add.s32 	%r89, %r87, %r88;
	add.s32 	%r90, %r89, %r86;
	add.s32 	%r91, %r90, -1640531527;
	xor.b32  	%r92, %r91, %r85;
	ld.global.u32 	%r93, [%rd33];
	shl.b32 	%r94, %r92, 6;
	shr.s32 	%r95, %r92, 2;
	add.s32 	%r96, %r94, %r95;
	add.s32 	%r97, %r96, %r93;
	add.s32 	%r98, %r97, -1640531527;
	xor.b32  	%r99, %r98, %r92;
	ld.global.u32 	%r100, [%rd33+4];
	shl.b32 	%r101, %r99, 6;
	shr.s32 	%r102, %r99, 2;
	add.s32 	%r103, %r101, %r102;
	add.s32 	%r104, %r103, %r100;
	add.s32 	%r105, %r104, -1640531527;
	xor.b32  	%r106, %r105, %r99;
	ld.global.u32 	%r107, [%rd33+8];
	shl.b32 	%r108, %r106, 6;
	shr.s32 	%r109, %r106, 2;
	add.s32 	%r110, %r108, %r109;
	add.s32 	%r111, %r110, %r107;
	add.s32 	%r112, %r111, -1640531527;
	xor.b32  	%r113, %r112, %r106;
	ld.global.u32 	%r114, [%rd33+12];
	shl.b32 	%r115, %r113, 6;
	shr.s32 	%r116, %r113, 2;
	add.s32 	%r117, %r115, %r116;
	add.s32 	%r118, %r117, %r114;
	add.s32 	%r119, %r118, -1640531527;
	xor.b32  	%r183, %r119, %r113;
	add.s32 	%r172, %r172, 8;
	add.s64 	%rd33, %rd33, 32;
	setp.ne.s32 	%p13, %r172, 0;
	mov.u32 	%r178, %r8;
	@%p13 bra 	$L__BB1_6;
$L__BB1_7:
	setp.eq.s32 	%p14, %r5, 0;
	@%p14 bra 	$L__BB1_15;
	setp.lt.u32 	%p15, %r6, 3;
	@%p15 bra 	$L__BB1_10;
	cvt.u64.u32 	%rd19, %r178;
	add.s64 	%rd20, %rd19, %rd4;
	shl.b64 	%rd21, %rd20, 2;
	add.s64 	%rd22, %rd1, %rd21;
	ld.global.u32 	%r121, [%rd22];
	shl.b32 	%r122, %r183, 6;
	shr.s32 	%r123, %r183, 2;
	add.s32 	%r124, %r122, %r123;
	add.s32 	%r125, %r124, %r121;
	add.s32 	%r126, %r125, -1640531527;
	xor.b32  	%r127, %r126, %r183;
	ld.global.u32 	%r128, [%rd22+4];
	shl.b32 	%r129, %r127, 6;
	shr.s32 	%r130, %r127, 2;
	add.s32 	%r131, %r129, %r130;
	add.s32 	%r132, %r131, %r128;
	add.s32 	%r133, %r132, -1640531527;
	xor.b32  	%r134, %r133, %r127;
	ld.global.u32 	%r135, [%rd22+8];
	shl.b32 	%r136, %r134, 6;
	shr.s32 	%r137, %r134, 2;
	add.s32 	%r138, %r136, %r137;
	add.s32 	%r139, %r138, %r135;
	add.s32 	%r140, %r139, -1640531527;
	xor.b32  	%r141, %r140, %r134;
	ld.global.u32 	%r142, [%rd22+12];
	shl.b32 	%r143, %r141, 6;
	shr.s32 	%r144, %r141, 2;
	add.s32 	%r145, %r143, %r144;
	add.s32 	%r146, %r145, %r142;
	add.s32 	%r147, %r146, -1640531527;
	xor.b32  	%r183, %r147, %r141;
	add.s32 	%r178, %r178, 4;
$L__BB1_10:
	setp.eq.s32 	%p16, %r7, 0;
	@%p16 bra 	$L__BB1_15;
	setp.eq.s32 	%p17, %r7, 1;
	@%p17 bra 	$L__BB1_13;
	cvt.u64.u32 	%rd23, %r178;
	add.s64 	%rd24, %rd23, %rd4;
	shl.b64 	%rd25, %rd24, 2;
	add.s64 	%rd26, %rd1, %rd25;
	ld.global.u32 	%r149, [%rd26];
	shl.b32 	%r150, %r183, 6;
	shr.s32 	%r151, %r183, 2;
	add.s32 	%r152, %r150, %r151;
	add.s32 	%r153, %r152, %r149;
	add.s32 	%r154, %r153, -1640531527;
	xor.b32  	%r155, %r154, %r183;
	ld.global.u32 	%r156, [%rd26+4];
	shl.b32 	%r157, %r155, 6;
	shr.s32 	%r158, %r155, 2;
	add.s32 	%r159, %r157, %r158;
	add.s32 	%r160, %r159, %r156;
	add.s32 	%r161, %r160, -1640531527;
	xor.b32  	%r183, %r161, %r155;
	add.s32 	%r178, %r178, 2;
$L__BB1_13:
	setp.eq.s32 	%p18, %r9, 0;
	@%p18 bra 	$L__BB1_15;
	cvt.u64.u32 	%rd27, %r178;
	add.s64 	%rd28, %rd27, %rd4;
	shl.b64 	%rd29, %rd28, 2;
	add.s64 	%rd30, %rd1, %rd29;
	ld.global.u32 	%r162, [%rd30];
	shl.b32 	%r163, %r183, 6;
	shr.s32 	%r164, %r183, 2;
	add.s32 	%r165, %r163, %r164;
	add.s32 	%r166, %r165, %r162;
	add.s32 	%r167, %r166, -1640531527;
	xor.b32  	%r183, %r167, %r183;
$L__BB1_15:
	abs.s32 	%r168, %r183;
	rem.s32 	%r169, %r168, %r46;
	add.s32 	%r170, %r171, %r4;
	mul.wide.s32 	%rd31, %r170, 4;
	add.s64 	%rd32, %rd2, %rd31;
	st.global.u32 	[%rd32], %r169;
	add.s32 	%r171, %r171, 1;
	setp.eq.s32 	%p19, %r171, %r2;
	@%p19 bra 	$L__BB1_27;
	bra.uni 	$L__BB1_4;
$L__BB1_16:
	neg.s32 	%r32, %r45;
	and.b32  	%r33, %r2, 7;
	setp.lt.u32 	%p4, %r2, 8;
	mov.b32 	%r186, 0;
	@%p4 bra 	$L__BB1_19;
	and.b32  	%r186, %r2, 2147483640;
	rem.s32 	%r35, %r32, %r46;
	mov.b32 	%r184, 0;
$L__BB1_18:
	.pragma "nounroll";
	add.s32 	%r53, %r184, %r4;
	mul.wide.s32 	%rd10, %r53, 4;
	add.s64 	%rd11, %rd2, %rd10;
	st.global.u32 	[%rd11], %r35;
	st.global.u32 	[%rd11+4], %r35;
	st.global.u32 	[%rd11+8], %r35;
	st.global.u32 	[%rd11+12], %r35;
	st.global.u32 	[%rd11+16], %r35;
	st.global.u32 	[%rd11+20], %r35;
	st.global.u32 	[%rd11+24], %r35;
	st.global.u32 	[%rd11+28], %r35;
	add.s32 	%r184, %r184, 8;
	setp.ne.s32 	%p5, %r184, %r186;
	@%p5 bra 	$L__BB1_18;
$L__BB1_19:
	setp.eq.s32 	%p6, %r33, 0;
	@%p6 bra 	$L__BB1_27;
	and.b32  	%r39, %r2, 3;
	setp.lt.u32 	%p7, %r33, 4;
	@%p7 bra 	$L__BB1_22;
	rem.s32 	%r54, %r32, %r46;
	add.s32 	%r55, %r186, %r4;
	mul.wide.s32 	%rd12, %r55, 4;
	add.s64 	%rd13, %rd2, %rd12;
	st.global.u32 	[%rd13], %r54;
	st.global.u32 	[%rd13+4], %r54;
	st.global.u32 	[%rd13+8], %r54;
	st.global.u32 	[%rd13+12], %r54;
	add.s32 	%r186, %r186, 4;
$L__BB1_22:
	setp.eq.s32 	%p8, %r39, 0;
	@%p8 bra 	$L__BB1_27;
	setp.eq.s32 	%p9, %r39, 1;
	@%p9 bra 	$L__BB1_25;
	rem.s32 	%r56, %r32, %r46;
	add.s32 	%r57, %r186, %r4;
	mul.wide.s32 	%rd14, %r57, 4;
	add.s64 	%rd15, %rd2, %rd14;
	st.global.u32 	[%rd15], %r56;
	st.global.u32 	[%rd15+4], %r56;
	add.s32 	%r186, %r186, 2;
$L__BB1_25:
	and.b32  	%r58, %r2, 1;
	setp.eq.b32 	%p10, %r58, 1;
	not.pred 	%p11, %p10;
	@%p11 bra 	$L__BB1_27;
	rem.s32 	%r59, %r32, %r46;
	add.s32 	%r60, %r186, %r4;
	mul.wide.s32 	%rd16, %r60, 4;
	add.s64 	%rd17, %rd2, %rd16;
	st.global.u32 	[%rd17], %r59;
$L__BB1_27:
	ret;

}
	// .globl	_Z2MMPiS_S_S_S_iii
.visible .entry _Z2MMPiS_S_S_S_iii(
	.param .u64 .ptr .align 1 _Z2MMPiS_S_S_S_iii_param_0,
	.param .u64 .ptr .align 1 _Z2MMPiS_S_S_S_iii_param_1,
	.param .u64 .ptr .align 1 _Z2MMPiS_S_S_S_iii_param_2,
	.param .u64 .ptr .align 1 _Z2MMPiS_S_S_S_iii_param_3,
	.param .u64 .ptr .align 1 _Z2MMPiS_S_S_S_iii_param_4,
	.param .u32 _Z2MMPiS_S_S_S_iii_param_5,
	.param .u32 _Z2MMPiS_S_S_S_iii_param_6,
	.param .u32 _Z2MMPiS_S_S_S_iii_param_7
)
{
	.reg .pred 	%p<11>;
	.reg .b32 	%r<134>;
	.reg .b64 	%rd<59>;

	ld.param.u64 	%rd6, [_Z2MMPiS_S_S_S_iii_param_0];
	ld.param.u64 	%rd8, [_Z2MMPiS_S_S_S_iii_param_1];
	ld.param.u64 	%rd9, [_Z2MMPiS_S_S_S_iii_param_2];
	ld.param.u64 	%rd10, [_Z2MMPiS_S_S_S_iii_param_3];
	ld.param.u64 	%rd7, [_Z2MMPiS_S_S_S_iii_param_4];
	ld.param.u32 	%r32, [_Z2MMPiS_S_S_S_iii_param_5];
	ld.param.u32 	%r31, [_Z2MMPiS_S_S_S_iii_param_7];
	cvta.to.global.u64 	%rd1, %rd9;
	cvta.to.global.u64 	%rd2, %rd10;
	cvta.to.global.u64 	%rd3, %rd8;
	mov.u32 	%r33, %tid.x;
	mov.u32 	%r34, %ntid.x;
	mov.u32 	%r35, %ctaid.x;
	mad.lo.s32 	%r1, %r34, %r35, %r33;
	mul.lo.s32 	%r36, %r31, %r32;
	setp.ge.s32 	%p1, %r1, %r36;
	@%p1 bra 	$L__BB2_14;
	cvta.to.global.u64 	%rd11, %rd6;
	div.s32 	%r2, %r1, %r31;
	mul.lo.s32 	%r38, %r2, %r31;
	sub.s32 	%r3, %r1, %r38;
	mul.wide.s32 	%rd12, %r2, 4;
	add.s64 	%rd13, %rd11, %rd12;
	ld.global.u32 	%r125, [%rd13];
	ld.global.u32 	%r5, [%rd13+4];
	setp.ge.s32 	%p2, %r125, %r5;
	mov.b32 	%r133, 0;
	@%p2 bra 	$L__BB2_13;
	add.s32 	%r41, %r125, 1;
	max.s32 	%r42, %r5, %r41;
	sub.s32 	%r6, %r42, %r125;
	and.b32  	%r7, %r6, 7;
	sub.s32 	%r43, %r125, %r42;
	setp.gt.u32 	%p3, %r43, -8;
	mov.b32 	%r133, 0;
	@%p3 bra 	$L__BB2_5;
	and.b32  	%r45, %r6, -8;
	neg.s32 	%r121, %r45;
	add.s64 	%rd4, %rd3, 16;
	add.s64 	%rd5, %rd1, 16;
	mov.b32 	%r133, 0;
$L__BB2_4:
	.pragma "nounroll";
	mul.wide.s32 	%rd14, %r125, 4;
	add.s64 	%rd15, %rd4, %rd14;
	add.s64 	%rd16, %rd5, %rd14;
	ld.global.u32 	%r46, [%rd15+-16];
	mad.lo.s32 	%r47, %r46, %r31, %r3;
	mul.wide.s32 	%rd17, %r47, 4;
	add.s64 	%rd18, %rd2, %rd17;
	ld.global.u32 	%r48, [%rd18];
	ld.global.u32 	%r49, [%rd16+-16];
	mad.lo.s32 	%r50, %r49, %r48, %r133;
	ld.global.u32 	%r51, [%rd15+-12];
	mad.lo.s32 	%r52, %r51, %r31, %r3;
	mul.wide.s32 	%rd19, %r52, 4;
	add.s64 	%rd20, %rd2, %rd19;
	ld.global.u32 	%r53, [%rd20];
	ld.global.u32 	%r54, [%rd16+-12];
	mad.lo.s32 	%r55, %r54, %r53, %r50;
	ld.global.u32 	%r56, [%rd15+-8];
	mad.lo.s32 	%r57, %r56, %r31, %r3;
	mul.wide.s32 	%rd21, %r57, 4;
	add.s64 	%rd22, %rd2, %rd21;
	ld.global.u32 	%r58, [%rd22];
	ld.global.u32 	%r59, [%rd16+-8];
	mad.lo.s32 	%r60, %r59, %r58, %r55;
	ld.global.u32 	%r61, [%rd15+-4];
	mad.lo.s32 	%r62, %r61, %r31, %r3;
	mul.wide.s32 	%rd23, %r62, 4;
	add.s64 	%rd24, %rd2, %rd23;
	ld.global.u32 	%r63, [%rd24];
	ld.global.u32 	%r64, [%rd16+-4];
	mad.lo.s32 	%r65, %r64, %r63, %r60;
	ld.global.u32 	%r66, [%rd15];
	mad.lo.s32 	%r67, %r66, %r31, %r3;
	mul.wide.s32 	%rd25, %r67, 4;
	add.s64 	%rd26, %rd2, %rd25;
	ld.global.u32 	%r68, [%rd26];
	ld.global.u32 	%r69, [%rd16];
	mad.lo.s32 	%r70, %r69, %r68, %r65;
	ld.global.u32 	%r71, [%rd15+4];
	mad.lo.s32 	%r72, %r71, %r31, %r3;
	mul.wide.s32 	%rd27, %r72, 4;
	add.s64 	%rd28, %rd2, %rd27;
	ld.global.u32 	%r73, [%rd28];
	ld.global.u32 	%r74, [%rd16+4];
	mad.lo.s32 	%r75, %r74, %r73, %r70;
	ld.global.u32 	%r76, [%rd15+8];
	mad.lo.s32 	%r77, %r76, %r31, %r3;
	mul.wide.s32 	%rd29, %r77, 4;
	add.s64 	%rd30, %rd2, %rd29;
	ld.global.u32 	%r78, [%rd30];
	ld.global.u32 	%r79, [%rd16+8];
	mad.lo.s32 	%r80, %r79, %r78, %r75;
	ld.global.u32 	%r81, [%rd15+12];
	mad.lo.s32 	%r82, %r81, %r31, %r3;
	mul.wide.s32 	%rd31, %r82, 4;
	add.s64 	%rd32, %rd2, %rd31;
	ld.global.u32 	%r83, [%rd32];
	ld.global.u32 	%r84, [%rd16+12];
	mad.lo.s32 	%r133, %r84, %r83, %r80;
	add.s32 	%r125, %r125, 8;
	add.s32 	%r121, %r121, 8;
	setp.ne.s32 	%p4, %r121, 0;
	@%p4 bra 	$L__BB2_4;
$L__BB2_5:
	setp.eq.s32 	%p5, %r7, 0;
	@%p5 bra 	$L__BB2_13;
	and.b32  	%r18, %r6, 3;
	setp.lt.u32 	%p6, %r7, 4;
	@%p6 bra 	$L__BB2_8;
	mul.wide.s32 	%rd33, %r125, 4;
	add.s64 	%rd34, %rd3, %rd33;
	ld.global.u32 	%r86, [%rd34];
	mad.lo.s32 	%r87, %r86, %r31, %r3;
	mul.wide.s32 	%rd35, %r87, 4;
	add.s64 	%rd36, %rd2, %rd35;
	ld.global.u32 	%r88, [%rd36];
	add.s64 	%rd37, %rd1, %rd33;
	ld.global.u32 	%r89, [%rd37];
	mad.lo.s32 	%r90, %r89, %r88, %r133;
	ld.global.u32 	%r91, [%rd34+4];
	mad.lo.s32 	%r92, %r91, %r31, %r3;
	mul.wide.s32 	%rd38, %r92, 4;
	add.s64 	%rd39, %rd2, %rd38;
	ld.global.u32 	%r93, [%rd39];
	ld.global.u32 	%r94, [%rd37+4];
	mad.lo.s32 	%r95, %r94, %r93, %r90;
	ld.global.u32 	%r96, [%rd34+8];
	mad.lo.s32 	%r97, %r96, %r31, %r3;
	mul.wide.s32 	%rd40, %r97, 4;
	add.s64 	%rd41, %rd2, %rd40;
	ld.global.u32 	%r98, [%rd41];
	ld.global.u32 	%r99, [%rd37+8];
	mad.lo.s32 	%r100, %r99, %r98, %r95;
	ld.global.u32 	%r101, [%rd34+12];
	mad.lo.s32 	%r102, %r101, %r31, %r3;
	mul.wide.s32 	%rd42, %r102, 4;
	add.s64 	%rd43, %rd2, %rd42;
	ld.global.u32 	%r103, [%rd43];
	ld.global.u32 	%r104, [%rd37+12];
	mad.lo.s32 	%r133, %r104, %r103, %r100;
	add.s32 	%r125, %r125, 4;
$L__BB2_8:
	setp.eq.s32 	%p7, %r18, 0;
	@%p7 bra 	$L__BB2_13;
	setp.eq.s32 	%p8, %r18, 1;
	@%p8 bra 	$L__BB2_11;
	mul.wide.s32 	%rd44, %r125, 4;
	add.s64 	%rd45, %rd3, %rd44;
	ld.global.u32 	%r106, [%rd45];
	mad.lo.s32 	%r107, %r106, %r31, %r3;
	mul.wide.s32 	%rd46, %r107, 4;
	add.s64 	%rd47, %rd2, %rd46;
	ld.global.u32 	%r108, [%rd47];
	add.s64 	%rd48, %rd1, %rd44;
	ld.global.u32 	%r109, [%rd48];
	mad.lo.s32 	%r110, %r109, %r108, %r133;
	ld.global.u32 	%r111, [%rd45+4];
	mad.lo.s32 	%r112, %r111, %r31, %r3;
	mul.wide.s32 	%rd49, %r112, 4;
	add.s64 	%rd50, %rd2, %rd49;
	ld.global.u32 	%r113, [%rd50];
	ld.global.u32 	%r114, [%rd48+4];
	mad.lo.s32 	%r133, %r114, %r113, %r110;
	add.s32 	%r125, %r125, 2;
$L__BB2_11:
	and.b32  	%r115, %r6, 1;
	setp.eq.b32 	%p9, %r115, 1;
	not.pred 	%p10, %p9;
	@%p10 bra 	$L__BB2_13;
	mul.wide.s32 	%rd51, %r125, 4;
	add.s64 	%rd52, %rd3, %rd51;
	ld.global.u32 	%r116, [%rd52];
	mad.lo.s32 	%r117, %r116, %r31, %r3;
	mul.wide.s32 	%rd53, %r117, 4;
	add.s64 	%rd54, %rd2, %rd53;
	ld.global.u32 	%r118, [%rd54];
	add.s64 	%rd55, %rd1, %rd51;
	ld.global.u32 	%r119, [%rd55];
	mad.lo.s32 	%r133, %r119, %r118, %r133;
$L__BB2_13:
	mad.lo.s32 	%r120, %r2, %r31, %r3;
	cvta.to.global.u64 	%rd56, %rd7;
	mul.wide.s32 	%rd57, %r120, 4;
	add.s64 	%rd58, %rd56, %rd57;
	st.global.u32 	[%rd58], %r133;
$L__BB2_14:
	ret;

}
	// .globl	_Z4SPMMPiS_S_S_S_S_
.visible .entry _Z4SPMMPiS_S_S_S_S_(
	.param .u64 .ptr .align 1 _Z4SPMMPiS_S_S_S_S__param_0,
	.param .u64 .ptr .align 1 _Z4SPMMPiS_S_S_S_S__param_1,
	.param .u64 .ptr .align 1 _Z4SPMMPiS_S_S_S_S__param_2,
	.param .u64 .ptr .align 1 _Z4SPMMPiS_S_S_S_S__param_3,
	.param .u64 .ptr .align 1 _Z4SPMMPiS_S_S_S_S__param_4,
	.param .u64 .ptr .align 1 _Z4SPMMPiS_S_S_S_S__param_5
)
{
	.reg .pred 	%p<9>;
	.reg .b32 	%r<82>;
	.reg .b64 	%rd<41>;

	ld.param.u64 	%rd10, [_Z4SPMMPiS_S_S_S_S__param_0];
	ld.param.u64 	%rd12, [_Z4SPMMPiS_S_S_S_S__param_1];
	ld.param.u64 	%rd13, [_Z4SPMMPiS_S_S_S_S__param_2];
	ld.param.u64 	%rd14, [_Z4SPMMPiS_S_S_S_S__param_3];
	ld.param.u64 	%rd15, [_Z4SPMMPiS_S_S_S_S__param_4];
	ld.param.u64 	%rd11, [_Z4SPMMPiS_S_S_S_S__param_5];
	cvta.to.global.u64 	%rd1, %rd14;
	cvta.to.global.u64 	%rd2, %rd15;
	cvta.to.global.u64 	%rd3, %rd13;
	cvta.to.global.u64 	%rd16, %rd12;
	mov.u32 	%r26, %ctaid.x;
	mov.u32 	%r27, %tid.x;
	shr.u32 	%r28, %r27, 5;
	and.b32  	%r1, %r27, 31;
	mul.wide.u32 	%rd17, %r26, 4;
	add.s64 	%rd18, %rd16, %rd17;
	ld.global.u32 	%r29, [%rd18+4];
	ld.global.u32 	%r30, [%rd18];
	sub.s32 	%r2, %r29, %r30;
	mad.lo.s32 	%r3, %r26, 10, %r28;
	mul.lo.s32 	%r31, %r2, %r28;
	mad.lo.s32 	%r4, %r30, 10, %r31;
	setp.lt.s32 	%p1, %r2, 1;
	@%p1 bra 	$L__BB3_11;
	cvta.to.global.u64 	%rd19, %rd11;
	shl.b32 	%r33, %r3, 5;
	or.b32  	%r34, %r33, %r1;
	mul.wide.u32 	%rd20, %r34, 4;
	add.s64 	%rd4, %rd19, %rd20;
	add.s64 	%rd5, %rd3, 8;
	add.s64 	%rd6, %rd1, 8;
	cvta.to.global.u64 	%rd7, %rd10;
	mov.b32 	%r76, 0;
$L__BB3_2:
	add.s32 	%r35, %r4, %r76;
	mul.wide.s32 	%rd21, %r35, 4;
	add.s64 	%rd22, %rd7, %rd21;
	ld.global.u32 	%r6, [%rd22];
	ld.global.u32 	%r7, [%rd22+4];
	setp.ge.s32 	%p2, %r6, %r7;
	@%p2 bra 	$L__BB3_10;
	ld.global.u32 	%r77, [%rd4];
	sub.s32 	%r36, %r7, %r6;
	and.b32  	%r9, %r36, 3;
	setp.eq.s32 	%p3, %r9, 0;
	mov.u32 	%r78, %r6;
	@%p3 bra 	$L__BB3_7;
	mul.wide.s32 	%rd23, %r6, 4;
	add.s64 	%rd8, %rd3, %rd23;
	ld.global.u32 	%r37, [%rd8];
	shl.b32 	%r38, %r37, 5;
	or.b32  	%r39, %r38, %r1;
	mul.wide.s32 	%rd24, %r39, 4;
	add.s64 	%rd25, %rd2, %rd24;
	ld.global.u32 	%r40, [%rd25];
	add.s64 	%rd9, %rd1, %rd23;
	ld.global.u32 	%r41, [%rd9];
	mad.lo.s32 	%r77, %r41, %r40, %r77;
	st.global.u32 	[%rd4], %r77;
	add.s32 	%r78, %r6, 1;
	setp.eq.s32 	%p4, %r9, 1;
	@%p4 bra 	$L__BB3_7;
	ld.global.u32 	%r42, [%rd8+4];
	shl.b32 	%r43, %r42, 5;
	or.b32  	%r44, %r43, %r1;
	mul.wide.s32 	%rd26, %r44, 4;
	add.s64 	%rd27, %rd2, %rd26;
	ld.global.u32 	%r45, [%rd27];
	ld.global.u32 	%r46, [%rd9+4];
	mad.lo.s32 	%r77, %r46, %r45, %r77;
	st.global.u32 	[%rd4], %r77;
	add.s32 	%r78, %r6, 2;
	setp.eq.s32 	%p5, %r9, 2;
	@%p5 bra 	$L__BB3_7;
	ld.global.u32 	%r47, [%rd8+8];
	shl.b32 	%r48, %r47, 5;
	or.b32  	%r49, %r48, %r1;
	mul.wide.s32 	%rd28, %r49, 4;
	add.s64 	%rd29, %rd2, %rd28;
	ld.global.u32 	%r50, [%rd29];
	ld.global.u32 	%r51, [%rd9+8];
	mad.lo.s32 	%r77, %r51, %r50, %r77;
	st.global.u32 	[%rd4], %r77;
	add.s32 	%r78, %r6, 3;
$L__BB3_7:
	sub.s32 	%r52, %r6, %r7;
	setp.gt.u32 	%p6, %r52, -4;
	@%p6 bra 	$L__BB3_10;
	sub.s32 	%r79, %r78, %r7;
$L__BB3_9:
	mul.wide.s32 	%rd30, %r78, 4;
	add.s64 	%rd31, %rd5, %rd30;
	add.s64 	%rd32, %rd6, %rd30;
	ld.global.u32 	%r53, [%rd31+-8];
	shl.b32 	%r54, %r53, 5;
	or.b32  	%r55, %r54, %r1;
	mul.wide.s32 	%rd33, %r55, 4;
	add.s64 	%rd34, %rd2, %rd33;
	ld.global.u32 	%r56, [%rd34];
	ld.global.u32 	%r57, [%rd32+-8];
	mad.lo.s32 	%r58, %r57, %r56, %r77;
	st.global.u32 	[%rd4], %r58;
	ld.global.u32 	%r59, [%rd31+-4];
	shl.b32 	%r60, %r59, 5;
	or.b32  	%r61, %r60, %r1;
	mul.wide.s32 	%rd35, %r61, 4;
	add.s64 	%rd36, %rd2, %rd35;
	ld.global.u32 	%r62, [%rd36];
	ld.global.u32 	%r63, [%rd32+-4];
	mad.lo.s32 	%r64, %r63, %r62, %r58;
	st.global.u32 	[%rd4], %r64;
	ld.global.u32 	%r65, [%rd31];
	shl.b32 	%r66, %r65, 5;
	or.b32  	%r67, %r66, %r1;
	mul.wide.s32 	%rd37, %r67, 4;
	add.s64 	%rd38, %rd2, %rd37;
	ld.global.u32 	%r68, [%rd38];
	ld.global.u32 	%r69, [%rd32];
	mad.lo.s32 	%r70, %r69, %r68, %r64;
	st.global.u32 	[%rd4], %r70;
	ld.global.u32 	%r71, [%rd31+4];
	shl.b32 	%r72, %r71, 5;
	or.b32  	%r73, %r72, %r1;
	mul.wide.s32 	%rd39, %r73, 4;
	add.s64 	%rd40, %rd2, %rd39;
	ld.global.u32 	%r74, [%rd40];
	ld.global.u32 	%r75, [%rd32+4];
	mad.lo.s32 	%r77, %r75, %r74, %r70;
	st.global.u32 	[%rd4], %r77;
	add.s32 	%r78, %r78, 4;
	add.s32 	%r79, %r79, 4;
	setp.ne.s32 	%p7, %r79, 0;
	@%p7 bra 	$L__BB3_9;
$L__BB3_10:
	add.s32 	%r76, %r76, 1;
	setp.ne.s32 	%p8, %r76, %r2;
	@%p8 bra 	$L__BB3_2;
$L__BB3_11:
	ret;

}
	// .globl	_Z10find_densePiS_S_ii
.visible .entry _Z10find_densePiS_S_ii(
	.param .u64 .ptr .align 1 _Z10find_densePiS_S_ii_param_0,
	.param .u64 .ptr .align 1 _Z10find_densePiS_S_ii_param_1,
	.param .u64 .ptr .align 1 _Z10find_densePiS_S_ii_param_2,
	.param .u32 _Z10find_densePiS_S_ii_param_3,
	.param .u32 _Z10find_densePiS_S_ii_param_4
)
{
	.reg .pred 	%p<42>;
	.reg .b32 	%r<115>;
	.reg .b64 	%rd<49>;

	ld.param.u64 	%rd4, [_Z10find_densePiS_S_ii_param_0];
	ld.param.u64 	%rd5, [_Z10find_densePiS_S_ii_param_1];
	ld.param.u64 	%rd6, [_Z10find_densePiS_S_ii_param_2];
	ld.param.u32 	%r27, [_Z10find_densePiS_S_ii_param_3];
	ld.param.u32 	%r28, [_Z10find_densePiS_S_ii_param_4];
	cvta.to.global.u64 	%rd1, %rd6;
	mov.u32 	%r29, %ctaid.x;
	mov.u32 	%r30, %ntid.x;
	mov.u32 	%r31, %tid.x;
	mad.lo.s32 	%r1, %r29, %r30, %r31;
	setp.ge.s32 	%p1, %r1, %r28;
	@%p1 bra 	$L__BB4_17;
	cvta.to.global.u64 	%rd7, %rd4;
	mul.wide.s32 	%rd8, %r1, 4;
	add.s64 	%rd2, %rd7, %rd8;
	ld.global.u32 	%r107, [%rd2];
	ld.global.u32 	%r32, [%rd2+4];
	setp.ge.s32 	%p2, %r107, %r32;
	@%p2 bra 	$L__BB4_4;
	cvta.to.global.u64 	%rd3, %rd5;
$L__BB4_3:
	mul.wide.s32 	%rd9, %r107, 4;
	add.s64 	%rd10, %rd3, %rd9;
	ld.global.u32 	%r33, [%rd10];
	mul.hi.s32 	%r34, %r33, 1717986919;
	shr.u32 	%r35, %r34, 31;
	shr.s32 	%r36, %r34, 2;
	add.s32 	%r37, %r36, %r35;
	mad.lo.s32 	%r38, %r37, %r28, %r1;
	mul.wide.s32 	%rd11, %r38, 4;
	add.s64 	%rd12, %rd1, %rd11;
	ld.global.u32 	%r39, [%rd12];
	add.s32 	%r40, %r39, 1;
	st.global.u32 	[%rd12], %r40;
	add.s32 	%r107, %r107, 1;
	ld.global.u32 	%r41, [%rd2+4];
	setp.lt.s32 	%p3, %r107, %r41;
	@%p3 bra 	$L__BB4_3;
$L__BB4_4:
	mul.hi.s32 	%r42, %r27, 1717986919;
	shr.u32 	%r43, %r42, 31;
	shr.s32 	%r44, %r42, 2;
	add.s32 	%r5, %r44, %r43;
	setp.lt.s32 	%p4, %r27, 10;
	@%p4 bra 	$L__BB4_17;
	add.s32 	%r46, %r5, -1;
	and.b32  	%r6, %r5, 15;
	setp.lt.u32 	%p5, %r46, 15;
	mov.b32 	%r111, 0;
	@%p5 bra 	$L__BB4_8;
	and.b32  	%r111, %r5, 268435440;
	neg.s32 	%r109, %r111;
	shl.b32 	%r9, %r28, 4;
	mul.wide.s32 	%rd15, %r28, 4;
	mov.u32 	%r108, %r1;
$L__BB4_7:
	.pragma "nounroll";
	mul.wide.s32 	%rd13, %r108, 4;
	add.s64 	%rd14, %rd1, %rd13;
	ld.global.u32 	%r47, [%rd14];
	setp.gt.s32 	%p6, %r47, 3;
	selp.u32 	%r48, 1, 0, %p6;
	st.global.u32 	[%rd14], %r48;
	add.s64 	%rd16, %rd14, %rd15;
	ld.global.u32 	%r49, [%rd16];
	setp.gt.s32 	%p7, %r49, 3;
	selp.u32 	%r50, 1, 0, %p7;
	st.global.u32 	[%rd16], %r50;
	add.s64 	%rd17, %rd16, %rd15;
	ld.global.u32 	%r51, [%rd17];
	setp.gt.s32 	%p8, %r51, 3;
	selp.u32 	%r52, 1, 0, %p8;
	st.global.u32 	[%rd17], %r52;
	add.s64 	%rd18, %rd17, %rd15;
	ld.global.u32 	%r53, [%rd18];
	setp.gt.s32 	%p9, %r53, 3;
	selp.u32 	%r54, 1, 0, %p9;
	st.global.u32 	[%rd18], %r54;
	add.s64 	%rd19, %rd18, %rd15;
	ld.global.u32 	%r55, [%rd19];
	setp.gt.s32 	%p10, %r55, 3;
	selp.u32 	%r56, 1, 0, %p10;
	st.global.u32 	[%rd19], %r56;
	add.s64 	%rd20, %rd19, %rd15;
	ld.global.u32 	%r57, [%rd20];
	setp.gt.s32 	%p11, %r57, 3;
	selp.u32 	%r58, 1, 0, %p11;
	st.global.u32 	[%rd20], %r58;
	add.s64 	%rd21, %rd20, %rd15;
	ld.global.u32 	%r59, [%rd21];
	setp.gt.s32 	%p12, %r59, 3;
	selp.u32 	%r60, 1, 0, %p12;
	st.global.u32 	[%rd21], %r60;
	add.s64 	%rd22, %rd21, %rd15;
	ld.global.u32 	%r61, [%rd22];
	setp.gt.s32 	%p13, %r61, 3;
	selp.u32 	%r62, 1, 0, %p13;
	st.global.u32 	[%rd22], %r62;
	add.s64 	%rd23, %rd22, %rd15;
	ld.global.u32 	%r63, [%rd23];
	setp.gt.s32 	%p14, %r63, 3;
	selp.u32 	%r64, 1, 0, %p14;
	st.global.u32 	[%rd23], %r64;
	add.s64 	%rd24, %rd23, %rd15;
	ld.global.u32 	%r65, [%rd24];
	setp.gt.s32 	%p15, %r65, 3;
	selp.u32 	%r66, 1, 0, %p15;
	st.global.u32 	[%rd24], %r66;
	add.s64 	%rd25, %rd24, %rd15;
	ld.global.u32 	%r67, [%rd25];
	setp.gt.s32 	%p16, %r67, 3;
	selp.u32 	%r68, 1, 0, %p16;
	st.global.u32 	[%rd25], %r68;
	add.s64 	%rd26, %rd25, %rd15;
	ld.global.u32 	%r69, [%rd26];
	setp.gt.s32 	%p17, %r69, 3;
	selp.u32 	%r70, 1, 0, %p17;
	st.global.u32 	[%rd26], %r70;
	add.s64 	%rd27, %rd26, %rd15;
	ld.global.u32 	%r71, [%rd27];
	setp.gt.s32 	%p18, %r71, 3;
	selp.u32 	%r72, 1, 0, %p18;
	st.global.u32 	[%rd27], %r72;
	add.s64 	%rd28, %rd27, %rd15;
	ld.global.u32 	%r73, [%rd28];
	setp.gt.s32 	%p19, %r73, 3;
	selp.u32 	%r74, 1, 0, %p19;
	st.global.u32 	[%rd28], %r74;
	add.s64 	%rd29, %rd28, %rd15;
	ld.global.u32 	%r75, [%rd29];
	setp.gt.s32 	%p20, %r75, 3;
	selp.u32 	%r76, 1, 0, %p20;
	st.global.u32 	[%rd29], %r76;
	add.s64 	%rd30, %rd29, %rd15;
	ld.global.u32 	%r77, [%rd30];
	setp.gt.s32 	%p21, %r77, 3;
	selp.u32 	%r78, 1, 0, %p21;
	st.global.u32 	[%rd30], %r78;
	add.s32 	%r109, %r109, 16;
	add.s32 	%r108, %r108, %r9;
	setp.ne.s32 	%p22, %r109, 0;
	@%p22 bra 	$L__BB4_7;
$L__BB4_8:
	setp.eq.s32 	%p23, %r6, 0;
	@%p23 bra 	$L__BB4_17;
	and.b32  	%r15, %r5, 7;
	setp.lt.u32 	%p24, %r6, 8;
	@%p24 bra 	$L__BB4_11;
	mad.lo.s32 	%r79, %r111, %r28, %r1;
	mul.wide.s32 	%rd31, %r79, 4;
	add.s64 	%rd32, %rd1, %rd31;
	ld.global.u32 	%r80, [%rd32];
	setp.gt.s32 	%p25, %r80, 3;
	selp.u32 	%r81, 1, 0, %p25;
	st.global.u32 	[%rd32], %r81;
	mul.wide.s32 	%rd33, %r28, 4;
	add.s64 	%rd34, %rd32, %rd33;
	ld.global.u32 	%r82, [%rd34];
	setp.gt.s32 	%p26, %r82, 3;
	selp.u32 	%r83, 1, 0, %p26;
	st.global.u32 	[%rd34], %r83;
	add.s64 	%rd35, %rd34, %rd33;
	ld.global.u32 	%r84, [%rd35];
	setp.gt.s32 	%p27, %r84, 3;
	selp.u32 	%r85, 1, 0, %p27;
	st.global.u32 	[%rd35], %r85;
	add.s64 	%rd36, %rd35, %rd33;
	ld.global.u32 	%r86, [%rd36];
	setp.gt.s32 	%p28, %r86, 3;
	selp.u32 	%r87, 1, 0, %p28;
	st.global.u32 	[%rd36], %r87;
	add.s64 	%rd37, %rd36, %rd33;
	ld.global.u32 	%r88, [%rd37];
	setp.gt.s32 	%p29, %r88, 3;
	selp.u32 	%r89, 1, 0, %p29;
	st.global.u32 	[%rd37], %r89;
	add.s64 	%rd38, %rd37, %rd33;
	ld.global.u32 	%r90, [%rd38];
	setp.gt.s32 	%p30, %r90, 3;
	selp.u32 	%r91, 1, 0, %p30;
	st.global.u32 	[%rd38], %r91;
	add.s64 	%rd39, %rd38, %rd33;
	ld.global.u32 	%r92, [%rd39];
	setp.gt.s32 	%p31, %r92, 3;
	selp.u32 	%r93, 1, 0, %p31;
	st.global.u32 	[%rd39], %r93;
	add.s64 	%rd40, %rd39, %rd33;
	ld.global.u32 	%r94, [%rd40];
	setp.gt.s32 	%p32, %r94, 3;
	selp.u32 	%r95, 1, 0, %p32;
	st.global.u32 	[%rd40], %r95;
	add.s32 	%r111, %r111, 8;
$L__BB4_11:
	setp.eq.s32 	%p33, %r15, 0;
	@%p33 bra 	$L__BB4_17;
	and.b32  	%r18, %r5, 3;
	setp.lt.u32 	%p34, %r15, 4;
	@%p34 bra 	$L__BB4_14;
	mad.lo.s32 	%r96, %r111, %r28, %r1;
	mul.wide.s32 	%rd41, %r96, 4;
	add.s64 	%rd42, %rd1, %rd41;
	ld.global.u32 	%r97, [%rd42];
	setp.gt.s32 	%p35, %r97, 3;
	selp.u32 	%r98, 1, 0, %p35;
	st.global.u32 	[%rd42], %r98;
	mul.wide.s32 	%rd43, %r28, 4;
	add.s64 	%rd44, %rd42, %rd43;
	ld.global.u32 	%r99, [%rd44];
	setp.gt.s32 	%p36, %r99, 3;
	selp.u32 	%r100, 1, 0, %p36;
	st.global.u32 	[%rd44], %r100;
	add.s64 	%rd45, %rd44, %rd43;
	ld.global.u32 	%r101, [%rd45];
	setp.gt.s32 	%p37, %r101, 3;
	selp.u32 	%r102, 1, 0, %p37;
	st.global.u32 	[%rd45], %r102;
	add.s64 	%rd46, %rd45, %rd43;
	ld.global.u32 	%r103, [%rd46];
	setp.gt.s32 	%p38, %r103, 3;
	selp.u32 	%r104, 1, 0, %p38;
	st.global.u32 	[%rd46], %r104;
	add.s32 	%r111, %r111, 4;
$L__BB4_14:
	setp.eq.s32 	%p39, %r18, 0;
	@%p39 bra 	$L__BB4_17;
	mad.lo.s32 	%r114, %r111, %r28, %r1;
	neg.s32 	%r113, %r18;
$L__BB4_16:
	.pragma "nounroll";
	mul.wide.s32 	%rd47, %r114, 4;
	add.s64 	%rd48, %rd1, %rd47;
	ld.global.u32 	%r105, [%rd48];
	setp.gt.s32 	%p40, %r105, 3;
	selp.u32 	%r106, 1, 0, %p40;
	st.global.u32 	[%rd48], %r106;
	add.s32 	%r114, %r114, %r28;
	add.s32 	%r113, %r113, 1;
	setp.ne.s32 	%p41, %r113, 0;
	@%p41 bra 	$L__BB4_16;
$L__BB4_17:
	ret;

}
	// .globl	_Z10ASPT_densePiS_S_S_S_S_
.visible .entry _Z10ASPT_densePiS_S_S_S_S_(
	.param .u64 .ptr .align 1 _Z10ASPT_densePiS_S_S_S_S__param_0,
	.param .u64 .ptr .align 1 _Z10ASPT_densePiS_S_S_S_S__param_1,
	.param .u64 .ptr .align 1 _Z10ASPT_densePiS_S_S_S_S__param_2,
	.param .u64 .ptr .align 1 _Z10ASPT_densePiS_S_S_S_S__param_3,
	.param .u64 .ptr .align 1 _Z10ASPT_densePiS_S_S_S_S__param_4,
	.param .u64 .ptr .align 1 _Z10ASPT_densePiS_S_S_S_S__param_5
)
{
	.local .align 8 .b8 	__local_depot5[8];
	.reg .b64 	%SP;
	.reg .b64 	%SPL;
	.reg .pred 	%p<100>;
	.reg .b32 	%r<394>;
	.reg .b64 	%rd<232>;

	mov.u64 	%SPL, __local_depot5;
	cvta.local.u64 	%SP, %SPL;
	ld.param.u64 	%rd119, [_Z10ASPT_densePiS_S_S_S_S__param_0];
	ld.param.u64 	%rd120, [_Z10ASPT_densePiS_S_S_S_S__param_1];
	ld.param.u64 	%rd121, [_Z10ASPT_densePiS_S_S_S_S__param_2];
	ld.param.u64 	%rd122, [_Z10ASPT_densePiS_S_S_S_S__param_4];
	cvta.to.global.u64 	%rd1, %rd122;
	cvta.to.global.u64 	%rd2, %rd121;
	cvta.to.global.u64 	%rd3, %rd119;
	cvta.to.global.u64 	%rd123, %rd120;
	mov.u32 	%r173, %ctaid.x;
	mov.u32 	%r1, %tid.x;
	shr.u32 	%r2, %r1, 5;
	and.b32  	%r3, %r1, 31;
	mul.wide.u32 	%rd124, %r173, 4;
	add.s64 	%rd125, %rd123, %rd124;
	ld.global.u32 	%r4, [%rd125+4];
	ld.global.u32 	%r5, [%rd125];
	sub.s32 	%r174, %r4, %r5;
	mul.lo.s32 	%r7, %r174, %r2;
	mad.lo.s32 	%r8, %r5, 10, %r7;
	mul.lo.s32 	%r9, %r174, 10;
	add.s32 	%r10, %r9, -10;
	add.s32 	%r11, %r174, -1;
	setp.ne.s32 	%p3, %r3, 0;
	setp.lt.s32 	%p4, %r174, 2;
	or.pred  	%p5, %p3, %p4;
	@%p5 bra 	$L__BB5_17;
	sub.s32 	%r12, %r7, %r2;
	add.s32 	%r177, %r174, -2;
	and.b32  	%r13, %r11, 3;
	setp.lt.u32 	%p6, %r177, 3;
	mov.b32 	%r337, 0;
	@%p6 bra 	$L__BB5_12;
	and.b32  	%r337, %r11, -4;
	mov.b32 	%r331, 0;
$L__BB5_3:
	add.s32 	%r180, %r331, %r8;
	mul.wide.s32 	%rd126, %r180, 4;
	add.s64 	%rd4, %rd3, %rd126;
	ld.global.u32 	%r16, [%rd4];
	ld.global.u32 	%r17, [%rd4+4];
	setp.le.s32 	%p7, %r17, %r16;
	mov.b32 	%r332, 2147483647;
	@%p7 bra 	$L__BB5_5;
	mul.wide.s32 	%rd127, %r16, 4;
	add.s64 	%rd128, %rd2, %rd127;
	ld.global.u32 	%r332, [%rd128];
$L__BB5_5:
	add.s32 	%r182, %r331, %r12;
	shl.b32 	%r183, %r182, 2;
	mov.u32 	%r184, second;
	add.s32 	%r20, %r184, %r183;
	st.shared.u32 	[%r20], %r332;
	ld.global.u32 	%r21, [%rd4+8];
	setp.le.s32 	%p8, %r21, %r17;
	mov.b32 	%r333, 2147483647;
	@%p8 bra 	$L__BB5_7;
	mul.wide.s32 	%rd129, %r17, 4;
	add.s64 	%rd130, %rd2, %rd129;
	ld.global.u32 	%r333, [%rd130];
$L__BB5_7:
	st.shared.u32 	[%r20+4], %r333;
	ld.global.u32 	%r24, [%rd4+12];
	setp.le.s32 	%p9, %r24, %r21;
	mov.b32 	%r334, 2147483647;
	@%p9 bra 	$L__BB5_9;
	mul.wide.s32 	%rd131, %r21, 4;
	add.s64 	%rd132, %rd2, %rd131;
	ld.global.u32 	%r334, [%rd132];
$L__BB5_9:
	st.shared.u32 	[%r20+8], %r334;
	ld.global.u32 	%r187, [%rd4+16];
	setp.le.s32 	%p10, %r187, %r24;
	mov.b32 	%r335, 2147483647;
	@%p10 bra 	$L__BB5_11;
	mul.wide.s32 	%rd133, %r24, 4;
	add.s64 	%rd134, %rd2, %rd133;
	ld.global.u32 	%r335, [%rd134];
$L__BB5_11:
	st.shared.u32 	[%r20+12], %r335;
	add.s32 	%r331, %r331, 4;
	setp.ne.s32 	%p11, %r331, %r337;
	@%p11 bra 	$L__BB5_3;
$L__BB5_12:
	setp.eq.s32 	%p12, %r13, 0;
	@%p12 bra 	$L__BB5_17;
	mov.b32 	%r338, 0;
$L__BB5_14:
	.pragma "nounroll";
	add.s32 	%r190, %r337, %r8;
	mul.wide.s32 	%rd135, %r190, 4;
	add.s64 	%rd136, %rd3, %rd135;
	ld.global.u32 	%r33, [%rd136];
	ld.global.u32 	%r191, [%rd136+4];
	setp.le.s32 	%p13, %r191, %r33;
	mov.b32 	%r339, 2147483647;
	@%p13 bra 	$L__BB5_16;
	mul.wide.s32 	%rd137, %r33, 4;
	add.s64 	%rd138, %rd2, %rd137;
	ld.global.u32 	%r339, [%rd138];
$L__BB5_16:
	add.s32 	%r192, %r337, %r12;
	shl.b32 	%r193, %r192, 2;
	mov.u32 	%r194, second;
	add.s32 	%r195, %r194, %r193;
	st.shared.u32 	[%r195], %r339;
	add.s32 	%r337, %r337, 1;
	add.s32 	%r338, %r338, 1;
	setp.ne.s32 	%p14, %r338, %r13;
	@%p14 bra 	$L__BB5_14;
$L__BB5_17:
	shl.b32 	%r196, %r9, 2;
	mov.u32 	%r197, second;
	add.s32 	%r38, %r197, %r196;
	add.s32 	%r39, %r38, -40;
	bar.sync 	0;
	mul.lo.s32 	%r198, %r2, -858993459;
	shf.l.wrap.b32 	%r199, %r198, %r198, 31;
	setp.gt.u32 	%p15, %r199, 429496729;
	@%p15 bra 	$L__BB5_111;
	setp.ne.s32 	%p16, %r1, 0;
	@%p16 bra 	$L__BB5_104;
	cvt.s64.s32 	%rd229, %r10;
	setp.eq.s32 	%p17, %r10, 0;
	mov.b64 	%rd190, 0;
	@%p17 bra 	$L__BB5_22;
	shl.b64 	%rd140, %rd229, 2;
	{ // callseq 0, 0
	.param .b64 param0;
	st.param.b64 	[param0], %rd140;
	.param .b64 retval0;
	call.uni (retval0), 
	malloc, 
	(
	param0
	);
	ld.param.b64 	%rd190, [retval0];
	} // callseq 0
	setp.ne.s64 	%p18, %rd190, 0;
	@%p18 bra 	$L__BB5_22;
	add.u64 	%rd142, %SP, 0;
	add.u64 	%rd143, %SPL, 0;
	{ // callseq 1, 0
	.param .b64 param0;
	st.param.b64 	[param0], 0;
	call.uni 
	free, 
	(
	param0
	);
	} // callseq 1
	mov.u64 	%rd144, $str;
	cvta.global.u64 	%rd145, %rd144;
	st.local.u64 	[%rd143], %rd145;
	mov.u64 	%rd146, $str$1;
	cvta.global.u64 	%rd147, %rd146;
	{ // callseq 2, 0
	.param .b64 param0;
	st.param.b64 	[param0], %rd147;
	.param .b64 param1;
	st.param.b64 	[param1], %rd142;
	.param .b32 retval0;
	call.uni (retval0), 
	vprintf, 
	(
	param0, 
	param1
	);
	ld.param.b32 	%r200, [retval0];
	} // callseq 2
	// begin inline asm
	trap;
	// end inline asm
$L__BB5_22:
	setp.lt.s32 	%p19, %r10, 1;
	@%p19 bra 	$L__BB5_26;
	mov.u32 	%r340, second;
	mov.u32 	%r341, %r340;
$L__BB5_24:
	mov.u32 	%r41, %r340;
	add.s32 	%r340, %r41, 128;
	min.u32 	%r44, %r340, %r39;
	add.s32 	%r343, %r41, 4;
	setp.eq.s32 	%p20, %r343, %r44;
	@%p20 bra 	$L__BB5_25;
	bra.uni 	$L__BB5_34;
$L__BB5_25:
	setp.lt.u32 	%p30, %r340, %r39;
	add.s32 	%r341, %r341, 128;
	@%p30 bra 	$L__BB5_24;
$L__BB5_26:
	setp.lt.s32 	%p31, %r10, 33;
	@%p31 bra 	$L__BB5_93;
	mov.b64 	%rd191, 32;
	mov.pred 	%p99, 0;
	shl.b64 	%rd159, %rd229, 2;
	add.s64 	%rd59, %rd190, %rd159;
$L__BB5_28:
	mov.pred 	%p1, %p99;
	@%p1 bra 	$L__BB5_64;
	shl.b64 	%rd9, %rd191, 3;
	mov.u32 	%r355, second;
	cvt.u64.u32 	%rd150, %r355;
	cvta.shared.u64 	%rd195, %rd150;
	mov.u64 	%rd193, %rd190;
$L__BB5_30:
	cvt.u32.u64 	%r213, %rd191;
	shl.b32 	%r214, %r213, 2;
	add.s32 	%r215, %r355, %r214;
	shl.b64 	%rd151, %rd191, 2;
	add.s64 	%rd12, %rd195, %rd151;
	setp.lt.u32 	%p33, %r215, %r39;
	min.u32 	%r80, %r215, %r39;
	shl.b64 	%rd152, %rd229, 2;
	mov.u32 	%r216, second;
	cvt.u64.u32 	%rd153, %r216;
	cvta.shared.u64 	%rd154, %rd153;
	add.s64 	%rd155, %rd154, %rd152;
	selp.b64 	%rd13, %rd12, %rd155, %p33;
	add.s32 	%r217, %r80, %r214;
	add.s64 	%rd156, %rd13, %rd151;
	setp.lt.u32 	%p34, %r217, %r39;
	min.u32 	%r81, %r217, %r39;
	selp.b64 	%rd14, %rd156, %rd155, %p34;
	setp.eq.s32 	%p35, %r355, %r80;
	setp.eq.s32 	%p36, %r80, %r81;
	or.pred  	%p37, %p35, %p36;
	mov.u64 	%rd199, %rd193;
	mov.u32 	%r359, %r355;
	mov.u32 	%r357, %r80;
	mov.u64 	%rd194, %rd13;
	@%p37 bra 	$L__BB5_49;
	mov.u64 	%rd194, %rd13;
	mov.u32 	%r356, %r80;
	mov.u32 	%r357, %r80;
	mov.u32 	%r358, %r355;
	mov.u32 	%r359, %r355;
	mov.u64 	%rd199, %rd193;
$L__BB5_32:
	ld.shared.u32 	%r86, [%r357];
	ld.shared.u32 	%r87, [%r359];
	setp.ge.s32 	%p38, %r86, %r87;
	@%p38 bra 	$L__BB5_47;
	st.u32 	[%rd199], %r86;
	add.s32 	%r356, %r356, 4;
	add.s32 	%r357, %r357, 4;
	add.s64 	%rd194, %rd194, 4;
	bra.uni 	$L__BB5_48;
$L__BB5_34:
	mov.b32 	%r342, 0;
	mov.u32 	%r344, %r341;
	mov.u32 	%r345, %r341;
$L__BB5_35:
	add.s32 	%r50, %r344, 4;
	add.s32 	%r51, %r345, 4;
	ld.shared.u32 	%r52, [%r345+4];
	ld.shared.u32 	%r204, [%r341];
	setp.lt.s32 	%p21, %r52, %r204;
	@%p21 bra 	$L__BB5_39;
	ld.shared.u32 	%r352, [%r345];
	setp.ge.s32 	%p22, %r52, %r352;
	mov.u32 	%r354, %r51;
	@%p22 bra 	$L__BB5_38;
$L__BB5_37:
	mov.u32 	%r72, %r345;
	st.shared.u32 	[%r354], %r352;
	add.s32 	%r345, %r72, -4;
	ld.shared.u32 	%r352, [%r72+-4];
	setp.lt.s32 	%p23, %r52, %r352;
	mov.u32 	%r354, %r72;
	@%p23 bra 	$L__BB5_37;
$L__BB5_38:
	st.shared.u32 	[%r354], %r52;
	bra.uni 	$L__BB5_46;
$L__BB5_39:
	add.s32 	%r346, %r345, 8;
	and.b32  	%r55, %r342, 3;
	setp.eq.s32 	%p24, %r55, 3;
	mov.u32 	%r347, %r343;
	mov.u32 	%r348, %r50;
	@%p24 bra 	$L__BB5_43;
	add.s32 	%r347, %r343, -4;
	ld.shared.u32 	%r205, [%r344];
	st.shared.u32 	[%r51], %r205;
	setp.eq.s32 	%p25, %r55, 0;
	mov.u32 	%r346, %r51;
	mov.u32 	%r348, %r344;
	@%p25 bra 	$L__BB5_43;
	add.s32 	%r347, %r343, -8;
	add.s32 	%r348, %r344, -4;
	ld.shared.u32 	%r206, [%r344+-4];
	st.shared.u32 	[%r345], %r206;
	setp.eq.s32 	%p26, %r55, 1;
	mov.u32 	%r346, %r345;
	@%p26 bra 	$L__BB5_43;
	add.s32 	%r347, %r343, -12;
	add.s32 	%r348, %r344, -8;
	add.s32 	%r346, %r345, -4;
	ld.shared.u32 	%r207, [%r344+-8];
	st.shared.u32 	[%r345+-4], %r207;
$L__BB5_43:
	setp.lt.u32 	%p27, %r342, 3;
	@%p27 bra 	$L__BB5_45;
$L__BB5_44:
	ld.shared.u32 	%r208, [%r348+-4];
	st.shared.u32 	[%r346+-4], %r208;
	ld.shared.u32 	%r209, [%r348+-8];
	st.shared.u32 	[%r346+-8], %r209;
	ld.shared.u32 	%r210, [%r348+-12];
	st.shared.u32 	[%r346+-12], %r210;
	add.s32 	%r347, %r347, -16;
	add.s32 	%r69, %r348, -16;
	add.s32 	%r70, %r346, -16;
	ld.shared.u32 	%r211, [%r348+-16];
	st.shared.u32 	[%r346+-16], %r211;
	setp.ne.s32 	%p28, %r41, %r347;
	mov.u32 	%r346, %r70;
	mov.u32 	%r348, %r69;
	@%p28 bra 	$L__BB5_44;
$L__BB5_45:
	st.shared.u32 	[%r341], %r52;
$L__BB5_46:
	add.s32 	%r343, %r343, 4;
	setp.eq.s32 	%p29, %r343, %r44;
	add.s32 	%r342, %r342, 1;
	mov.u32 	%r344, %r50;
	mov.u32 	%r345, %r51;
	@%p29 bra 	$L__BB5_25;
	bra.uni 	$L__BB5_35;
$L__BB5_47:
	st.u32 	[%rd199], %r87;
	add.s32 	%r358, %r358, 4;
	add.s32 	%r359, %r359, 4;
	add.s64 	%rd195, %rd195, 4;
$L__BB5_48:
	add.s64 	%rd199, %rd199, 4;
	setp.ne.s32 	%p39, %r358, %r80;
	setp.ne.s32 	%p40, %r356, %r81;
	and.pred  	%p41, %p39, %p40;
	@%p41 bra 	$L__BB5_32;
$L__BB5_49:
	sub.s64 	%rd26, %rd13, %rd195;
	shr.s64 	%rd27, %rd26, 2;
	setp.lt.s64 	%p42, %rd27, 1;
	@%p42 bra 	$L__BB5_56;
	and.b64  	%rd28, %rd27, 3;
	setp.eq.s64 	%p43, %rd28, 0;
	mov.u64 	%rd202, %rd199;
	mov.u32 	%r366, %r359;
	mov.u64 	%rd203, %rd27;
	@%p43 bra 	$L__BB5_54;
	ld.shared.u32 	%r218, [%r359];
	st.u32 	[%rd199], %r218;
	add.s32 	%r366, %r359, 4;
	add.s64 	%rd202, %rd199, 4;
	add.s64 	%rd203, %rd27, -1;
	setp.eq.s64 	%p44, %rd28, 1;
	@%p44 bra 	$L__BB5_54;
	ld.shared.u32 	%r219, [%r359+4];
	st.u32 	[%rd199+4], %r219;
	add.s32 	%r366, %r359, 8;
	add.s64 	%rd202, %rd199, 8;
	add.s64 	%rd203, %rd27, -2;
	setp.eq.s64 	%p45, %rd28, 2;
	@%p45 bra 	$L__BB5_54;
	ld.shared.u32 	%r220, [%r359+8];
	st.u32 	[%rd199+8], %r220;
	add.s32 	%r366, %r359, 12;
	add.s64 	%rd202, %rd199, 12;
	add.s64 	%rd203, %rd27, -3;
$L__BB5_54:
	setp.lt.u64 	%p46, %rd27, 4;
	@%p46 bra 	$L__BB5_56;
$L__BB5_55:
	ld.shared.u32 	%r221, [%r366];
	st.u32 	[%rd202], %r221;
	ld.shared.u32 	%r222, [%r366+4];
	st.u32 	[%rd202+4], %r222;
	ld.shared.u32 	%r223, [%r366+8];
	st.u32 	[%rd202+8], %r223;
	ld.shared.u32 	%r224, [%r366+12];
	st.u32 	[%rd202+12], %r224;
	add.s32 	%r366, %r366, 16;
	add.s64 	%rd202, %rd202, 16;
	add.s64 	%rd40, %rd203, -4;
	setp.gt.u64 	%p47, %rd203, 4;
	mov.u64 	%rd203, %rd40;
	@%p47 bra 	$L__BB5_55;
$L__BB5_56:
	add.s64 	%rd41, %rd199, %rd26;
	sub.s64 	%rd157, %rd14, %rd194;
	shr.s64 	%rd42, %rd157, 2;
	setp.lt.s64 	%p48, %rd42, 1;
	@%p48 bra 	$L__BB5_63;
	and.b64  	%rd43, %rd42, 3;
	setp.eq.s64 	%p49, %rd43, 0;
	mov.u64 	%rd206, %rd41;
	mov.u32 	%r368, %r357;
	mov.u64 	%rd207, %rd42;
	@%p49 bra 	$L__BB5_61;
	ld.shared.u32 	%r225, [%r357];
	st.u32 	[%rd41], %r225;
	add.s32 	%r368, %r357, 4;
	add.s64 	%rd206, %rd41, 4;
	add.s64 	%rd207, %rd42, -1;
	setp.eq.s64 	%p50, %rd43, 1;
	@%p50 bra 	$L__BB5_61;
	ld.shared.u32 	%r226, [%r357+4];
	st.u32 	[%rd41+4], %r226;
	add.s32 	%r368, %r357, 8;
	add.s64 	%rd206, %rd41, 8;
	add.s64 	%rd207, %rd42, -2;
	setp.eq.s64 	%p51, %rd43, 2;
	@%p51 bra 	$L__BB5_61;
	ld.shared.u32 	%r227, [%r357+8];
	st.u32 	[%rd41+8], %r227;
	add.s32 	%r368, %r357, 12;
	add.s64 	%rd206, %rd41, 12;
	add.s64 	%rd207, %rd42, -3;
$L__BB5_61:
	setp.lt.u64 	%p52, %rd42, 4;
	@%p52 bra 	$L__BB5_63;
$L__BB5_62:
	ld.shared.u32 	%r228, [%r368];
	st.u32 	[%rd206], %r228;
	ld.shared.u32 	%r229, [%r368+4];
	st.u32 	[%rd206+4], %r229;
	ld.shared.u32 	%r230, [%r368+8];
	st.u32 	[%rd206+8], %r230;
	ld.shared.u32 	%r231, [%r368+12];
	st.u32 	[%rd206+12], %r231;
	add.s32 	%r368, %r368, 16;
	add.s64 	%rd206, %rd206, 16;
	add.s64 	%rd55, %rd207, -4;
	setp.gt.u64 	%p53, %rd207, 4;
	mov.u64 	%rd207, %rd55;
	@%p53 bra 	$L__BB5_62;
$L__BB5_63:
	cvt.u32.u64 	%r232, %rd9;
	add.s32 	%r355, %r355, %r232;
	shl.b64 	%rd158, %rd191, 2;
	add.s64 	%rd195, %rd12, %rd158;
	add.s64 	%rd193, %rd193, %rd9;
	setp.lt.u32 	%p54, %r355, %r39;
	@%p54 bra 	$L__BB5_30;
	bra.uni 	$L__BB5_86;
$L__BB5_64:
	shl.b64 	%rd160, %rd191, 2;
	mov.u32 	%r370, %r197;
	mov.u64 	%rd211, %rd190;
$L__BB5_65:
	add.s64 	%rd60, %rd211, %rd160;
	sub.s64 	%rd161, %rd60, %rd59;
	setp.lt.s64 	%p55, %rd161, 0;
	selp.b64 	%rd162, %rd60, %rd59, %p55;
	add.s64 	%rd163, %rd162, %rd160;
	sub.s64 	%rd164, %rd163, %rd59;
	setp.lt.s64 	%p56, %rd164, 0;
	selp.b64 	%rd165, %rd163, %rd59, %p56;
	setp.eq.s64 	%p57, %rd211, %rd162;
	setp.eq.s64 	%p58, %rd162, %rd165;
	or.pred  	%p59, %p57, %p58;
	mov.u64 	%rd212, %rd162;
	mov.u32 	%r372, %r370;
	@%p59 bra 	$L__BB5_71;
	mov.u32 	%r372, %r370;
	mov.u64 	%rd212, %rd162;
$L__BB5_67:
	ld.u32 	%r113, [%rd212];
	ld.u32 	%r114, [%rd211];
	setp.ge.s32 	%p60, %r113, %r114;
	@%p60 bra 	$L__BB5_69;
	st.shared.u32 	[%r372], %r113;
	add.s64 	%rd212, %rd212, 4;
	bra.uni 	$L__BB5_70;
$L__BB5_69:
	st.shared.u32 	[%r372], %r114;
	add.s64 	%rd211, %rd211, 4;
$L__BB5_70:
	add.s32 	%r372, %r372, 4;
	setp.ne.s64 	%p61, %rd211, %rd162;
	setp.ne.s64 	%p62, %rd212, %rd165;
	and.pred  	%p63, %p61, %p62;
	@%p63 bra 	$L__BB5_67;
$L__BB5_71:
	sub.s64 	%rd166, %rd162, %rd211;
	shr.s64 	%rd71, %rd166, 2;
	setp.lt.s64 	%p64, %rd71, 1;
	@%p64 bra 	$L__BB5_78;
	and.b64  	%rd72, %rd71, 3;
	setp.eq.s64 	%p65, %rd72, 0;
	mov.u32 	%r373, %r372;
	mov.u64 	%rd217, %rd211;
	mov.u64 	%rd218, %rd71;
	@%p65 bra 	$L__BB5_76;
	ld.u32 	%r234, [%rd211];
	st.shared.u32 	[%r372], %r234;
	add.s64 	%rd217, %rd211, 4;
	add.s32 	%r373, %r372, 4;
	add.s64 	%rd218, %rd71, -1;
	setp.eq.s64 	%p66, %rd72, 1;
	@%p66 bra 	$L__BB5_76;
	ld.u32 	%r235, [%rd211+4];
	st.shared.u32 	[%r372+4], %r235;
	add.s64 	%rd217, %rd211, 8;
	add.s32 	%r373, %r372, 8;
	add.s64 	%rd218, %rd71, -2;
	setp.eq.s64 	%p67, %rd72, 2;
	@%p67 bra 	$L__BB5_76;
	ld.u32 	%r236, [%rd211+8];
	st.shared.u32 	[%r372+8], %r236;
	add.s64 	%rd217, %rd211, 12;
	add.s32 	%r373, %r372, 12;
	add.s64 	%rd218, %rd71, -3;
$L__BB5_76:
	setp.lt.u64 	%p68, %rd71, 4;
	@%p68 bra 	$L__BB5_78;
$L__BB5_77:
	ld.u32 	%r237, [%rd217];
	st.shared.u32 	[%r373], %r237;
	ld.u32 	%r238, [%rd217+4];
	st.shared.u32 	[%r373+4], %r238;
	ld.u32 	%r239, [%rd217+8];
	st.shared.u32 	[%r373+8], %r239;
	ld.u32 	%r240, [%rd217+12];
	st.shared.u32 	[%r373+12], %r240;
	add.s64 	%rd217, %rd217, 16;
	add.s32 	%r373, %r373, 16;
	add.s64 	%rd84, %rd218, -4;
	setp.gt.u64 	%p69, %rd218, 4;
	mov.u64 	%rd218, %rd84;
	@%p69 bra 	$L__BB5_77;
$L__BB5_78:
	cvt.u32.u64 	%r241, %rd71;
	shl.b32 	%r242, %r241, 2;
	add.s32 	%r123, %r372, %r242;
	sub.s64 	%rd167, %rd165, %rd212;
	shr.s64 	%rd85, %rd167, 2;
	setp.lt.s64 	%p70, %rd85, 1;
	@%p70 bra 	$L__BB5_85;
	and.b64  	%rd86, %rd85, 3;
	setp.eq.s64 	%p71, %rd86, 0;
	mov.u32 	%r375, %r123;
	mov.u64 	%rd221, %rd212;
	mov.u64 	%rd222, %rd85;
	@%p71 bra 	$L__BB5_83;
	ld.u32 	%r243, [%rd212];
	st.shared.u32 	[%r123], %r243;
	add.s64 	%rd221, %rd212, 4;
	add.s32 	%r375, %r123, 4;
	add.s64 	%rd222, %rd85, -1;
	setp.eq.s64 	%p72, %rd86, 1;
	@%p72 bra 	$L__BB5_83;
	ld.u32 	%r244, [%rd212+4];
	st.shared.u32 	[%r123+4], %r244;
	add.s64 	%rd221, %rd212, 8;
	add.s32 	%r375, %r123, 8;
	add.s64 	%rd222, %rd85, -2;
	setp.eq.s64 	%p73, %rd86, 2;
	@%p73 bra 	$L__BB5_83;
	ld.u32 	%r245, [%rd212+8];
	st.shared.u32 	[%r123+8], %r245;
	add.s64 	%rd221, %rd212, 12;
	add.s32 	%r375, %r123, 12;
	add.s64 	%rd222, %rd85, -3;
$L__BB5_83:
	setp.lt.u64 	%p74, %rd85, 4;
	@%p74 bra 	$L__BB5_85;
$L__BB5_84:
	ld.u32 	%r246, [%rd221];
	st.shared.u32 	[%r375], %r246;
	ld.u32 	%r247, [%rd221+4];
	st.shared.u32 	[%r375+4], %r247;
	ld.u32 	%r248, [%rd221+8];
	st.shared.u32 	[%r375+8], %r248;
	ld.u32 	%r249, [%rd221+12];
	st.shared.u32 	[%r375+12], %r249;
	add.s64 	%rd221, %rd221, 16;
	add.s32 	%r375, %r375, 16;
	add.s64 	%rd98, %rd222, -4;
	setp.gt.u64 	%p75, %rd222, 4;
	mov.u64 	%rd222, %rd98;
	@%p75 bra 	$L__BB5_84;
$L__BB5_85:
	add.s64 	%rd211, %rd60, %rd160;
	cvt.u32.u64 	%r250, %rd191;
	shl.b32 	%r251, %r250, 3;
	add.s32 	%r370, %r370, %r251;
	sub.s64 	%rd169, %rd211, %rd59;
	setp.lt.s64 	%p76, %rd169, 0;
	@%p76 bra 	$L__BB5_65;
$L__BB5_86:
	shl.b64 	%rd191, %rd191, 1;
	not.pred 	%p99, %p1;
	setp.lt.s64 	%p77, %rd191, %rd229;
	@%p77 bra 	$L__BB5_28;
	@%p1 bra 	$L__BB5_93;
	and.b32  	%r253, %r10, 2;
	setp.eq.s32 	%p78, %r253, 0;
	mov.u32 	%r378, second;
	mov.u64 	%rd228, %rd190;
	@%p78 bra 	$L__BB5_91;
	and.b64  	%rd225, %rd229, 2;
	mov.u32 	%r378, second;
	mov.u64 	%rd228, %rd190;
$L__BB5_90:
	.pragma "nounroll";
	ld.u32 	%r255, [%rd228];
	st.shared.u32 	[%r378], %r255;
	add.s64 	%rd228, %rd228, 4;
	add.s32 	%r378, %r378, 4;
	add.s64 	%rd229, %rd229, -1;
	add.s64 	%rd225, %rd225, -1;
	setp.ne.s64 	%p79, %rd225, 0;
	@%p79 bra 	$L__BB5_90;
$L__BB5_91:
	add.s64 	%rd230, %rd229, 4;
$L__BB5_92:
	ld.u32 	%r256, [%rd228];
	st.shared.u32 	[%r378], %r256;
	ld.u32 	%r257, [%rd228+4];
	st.shared.u32 	[%r378+4], %r257;
	ld.u32 	%r258, [%rd228+8];
	st.shared.u32 	[%r378+8], %r258;
	ld.u32 	%r259, [%rd228+12];
	st.shared.u32 	[%r378+12], %r259;
	add.s64 	%rd228, %rd228, 16;
	add.s32 	%r378, %r378, 16;
	add.s64 	%rd230, %rd230, -4;
	setp.gt.s64 	%p80, %rd230, 4;
	@%p80 bra 	$L__BB5_92;
$L__BB5_93:
	setp.eq.s32 	%p81, %r10, 0;
	@%p81 bra 	$L__BB5_95;
	{ // callseq 3, 0
	.param .b64 param0;
	st.param.b64 	[param0], %rd190;
	call.uni 
	free, 
	(
	param0
	);
	} // callseq 3
$L__BB5_95:
	setp.lt.s32 	%p82, %r10, 1;
	@%p82 bra 	$L__BB5_104;
	mov.b32 	%r380, 0;
	mov.u32 	%r262, second;
	mov.u32 	%r383, %r380;
$L__BB5_97:
	shl.b32 	%r261, %r383, 2;
	add.s32 	%r138, %r262, %r261;
	ld.shared.u32 	%r139, [%r138];
	setp.eq.s32 	%p83, %r139, 2147483647;
	@%p83 bra 	$L__BB5_104;
	shl.b32 	%r263, %r380, 2;
	add.s32 	%r264, %r38, %r263;
	st.shared.u32 	[%r264+-40], %r139;
	setp.ge.s32 	%p84, %r383, %r10;
	@%p84 bra 	$L__BB5_103;
	mov.u32 	%r382, %r383;
$L__BB5_100:
	shl.b32 	%r265, %r382, 2;
	add.s32 	%r267, %r262, %r265;
	ld.shared.u32 	%r141, [%r267];
	setp.eq.s32 	%p85, %r141, 2147483647;
	mov.u32 	%r383, %r382;
	@%p85 bra 	$L__BB5_103;
	ld.shared.u32 	%r268, [%r138];
	setp.ne.s32 	%p86, %r141, %r268;
	mov.u32 	%r383, %r382;
	@%p86 bra 	$L__BB5_103;
	add.s32 	%r382, %r382, 1;
	setp.lt.s32 	%p87, %r382, %r10;
	mov.u32 	%r383, %r10;
	@%p87 bra 	$L__BB5_100;
$L__BB5_103:
	setp.lt.s32 	%p88, %r383, %r10;
	add.s32 	%r380, %r380, 1;
	@%p88 bra 	$L__BB5_97;
$L__BB5_104:
	setp.lt.s32 	%p89, %r174, 2;
	@%p89 bra 	$L__BB5_111;
	sub.s32 	%r270, %r4, %r5;
	add.s32 	%r271, %r270, -2;
	and.b32  	%r145, %r11, 3;
	setp.lt.u32 	%p90, %r271, 3;
	mov.b32 	%r387, 0;
	@%p90 bra 	$L__BB5_108;
	and.b32  	%r387, %r11, -4;
	neg.s32 	%r386, %r387;
	shl.b32 	%r272, %r3, 2;
	mad.lo.s32 	%r273, %r4, 44, %r272;
	mul.lo.s32 	%r274, %r5, 44;
	sub.s32 	%r275, %r273, %r274;
	mov.u32 	%r276, second;
	add.s32 	%r277, %r275, %r276;
	add.s32 	%r385, %r277, 212;
	mov.u32 	%r384, %r39;
$L__BB5_107:
	ld.shared.u32 	%r278, [%r384];
	shl.b32 	%r279, %r278, 5;
	or.b32  	%r280, %r279, %r3;
	mul.wide.s32 	%rd170, %r280, 4;
	add.s64 	%rd171, %rd1, %rd170;
	ld.global.u32 	%r281, [%rd171];
	st.shared.u32 	[%r385+-256], %r281;
	ld.shared.u32 	%r282, [%r384+4];
	shl.b32 	%r283, %r282, 5;
	or.b32  	%r284, %r283, %r3;
	mul.wide.s32 	%rd172, %r284, 4;
	add.s64 	%rd173, %rd1, %rd172;
	ld.global.u32 	%r285, [%rd173];
	st.shared.u32 	[%r385+-128], %r285;
	ld.shared.u32 	%r286, [%r384+8];
	shl.b32 	%r287, %r286, 5;
	or.b32  	%r288, %r287, %r3;
	mul.wide.s32 	%rd174, %r288, 4;
	add.s64 	%rd175, %rd1, %rd174;
	ld.global.u32 	%r289, [%rd175];
	st.shared.u32 	[%r385], %r289;
	ld.shared.u32 	%r290, [%r384+12];
	shl.b32 	%r291, %r290, 5;
	or.b32  	%r292, %r291, %r3;
	mul.wide.s32 	%rd176, %r292, 4;
	add.s64 	%rd177, %rd1, %rd176;
	ld.global.u32 	%r293, [%rd177];
	st.shared.u32 	[%r385+128], %r293;
	add.s32 	%r386, %r386, 4;
	add.s32 	%r385, %r385, 512;
	add.s32 	%r384, %r384, 16;
	setp.ne.s32 	%p91, %r386, 0;
	@%p91 bra 	$L__BB5_107;
$L__BB5_108:
	setp.eq.s32 	%p92, %r145, 0;
	@%p92 bra 	$L__BB5_111;
	shl.b32 	%r294, %r387, 2;
	mad.lo.s32 	%r295, %r4, 40, %r294;
	mul.lo.s32 	%r296, %r5, 40;
	sub.s32 	%r297, %r295, %r296;
	mov.u32 	%r298, second;
	add.s32 	%r299, %r297, %r298;
	add.s32 	%r390, %r299, -40;
	shl.b32 	%r300, %r387, 7;
	mad.lo.s32 	%r301, %r4, 44, %r300;
	shl.b32 	%r302, %r3, 2;
	add.s32 	%r303, %r301, %r302;
	mul.lo.s32 	%r304, %r5, 44;
	sub.s32 	%r305, %r303, %r304;
	add.s32 	%r306, %r305, %r298;
	add.s32 	%r389, %r306, -44;
	neg.s32 	%r388, %r145;
$L__BB5_110:
	.pragma "nounroll";
	ld.shared.u32 	%r307, [%r390];
	shl.b32 	%r308, %r307, 5;
	or.b32  	%r309, %r308, %r3;
	mul.wide.s32 	%rd178, %r309, 4;
	add.s64 	%rd179, %rd1, %rd178;
	ld.global.u32 	%r310, [%rd179];
	st.shared.u32 	[%r389], %r310;
	add.s32 	%r390, %r390, 4;
	add.s32 	%r389, %r389, 128;
	add.s32 	%r388, %r388, 1;
	setp.ne.s32 	%p93, %r388, 0;
	@%p93 bra 	$L__BB5_110;
$L__BB5_111:
	setp.lt.s32 	%p94, %r174, 2;
	bar.sync 	0;
	@%p94 bra 	$L__BB5_119;
	ld.param.u64 	%rd189, [_Z10ASPT_densePiS_S_S_S_S__param_5];
	ld.param.u64 	%rd188, [_Z10ASPT_densePiS_S_S_S_S__param_3];
	mov.u32 	%r312, %ctaid.x;
	mad.lo.s32 	%r313, %r312, 10, %r2;
	shl.b32 	%r314, %r313, 5;
	or.b32  	%r315, %r314, %r3;
	cvta.to.global.u64 	%rd180, %rd189;
	mul.wide.u32 	%rd181, %r315, 4;
	add.s64 	%rd115, %rd180, %rd181;
	shl.b32 	%r316, %r174, 2;
	add.s32 	%r165, %r39, %r316;
	cvta.to.global.u64 	%rd116, %rd188;
	mov.b32 	%r391, 0;
$L__BB5_113:
	add.s32 	%r317, %r391, %r8;
	mul.wide.s32 	%rd182, %r317, 4;
	add.s64 	%rd183, %rd3, %rd182;
	ld.global.u32 	%r167, [%rd183];
	ld.global.u32 	%r318, [%rd183+4];
	setp.le.s32 	%p95, %r318, %r167;
	@%p95 bra 	$L__BB5_118;
	mul.wide.s32 	%rd184, %r167, 4;
	add.s64 	%rd185, %rd2, %rd184;
	ld.global.u32 	%r168, [%rd185];
	mov.b32 	%r392, 0;
$L__BB5_115:
	shl.b32 	%r320, %r392, 2;
	add.s32 	%r321, %r38, %r320;
	ld.shared.u32 	%r322, [%r321+-40];
	setp.eq.s32 	%p96, %r322, %r168;
	mov.u32 	%r393, %r392;
	@%p96 bra 	$L__BB5_117;
	add.s32 	%r392, %r392, 1;
	setp.ne.s32 	%p97, %r392, %r11;
	mov.u32 	%r393, %r168;
	@%p97 bra 	$L__BB5_115;
$L__BB5_117:
	mul.wide.s32 	%rd186, %r393, 4;
	add.s64 	%rd187, %rd116, %rd186;
	ld.global.u32 	%r323, [%rd187];
	shl.b32 	%r324, %r3, 2;
	shl.b32 	%r325, %r393, 7;
	or.b32  	%r326, %r325, %r324;
	add.s32 	%r327, %r165, %r326;
	ld.shared.u32 	%r328, [%r327+-4];
	ld.global.u32 	%r329, [%rd115];
	mad.lo.s32 	%r330, %r328, %r323, %r329;
	st.global.u32 	[%rd115], %r330;
$L__BB5_118:
	add.s32 	%r391, %r391, 1;
	setp.ne.s32 	%p98, %r391, %r11;
	@%p98 bra 	$L__BB5_113;
$L__BB5_119:
	ret;

}
	// .globl	_Z11ASPT_sparsePiS_S_S_S_S_
.visible .entry _Z11ASPT_sparsePiS_S_S_S_S_(
	.param .u64 .ptr .align 1 _Z11ASPT_sparsePiS_S_S_S_S__param_0,
	.param .u64 .ptr .align 1 _Z11ASPT_sparsePiS_S_S_S_S__param_1,
	.param .u64 .ptr .align 1 _Z11ASPT_sparsePiS_S_S_S_S__param_2,
	.param .u64 .ptr .align 1 _Z11ASPT_sparsePiS_S_S_S_S__param_3,
	.param .u64 .ptr .align 1 _Z11ASPT_sparsePiS_S_S_S_S__param_4,
	.param .u64 .ptr .align 1 _Z11ASPT_sparsePiS_S_S_S_S__param_5
)
{
	.reg .pred 	%p<6>;
	.reg .b32 	%r<71>;
	.reg .b64 	%rd<44>;

	ld.param.u64 	%rd7, [_Z11ASPT_sparsePiS_S_S_S_S__param_0];
	ld.param.u64 	%rd8, [_Z11ASPT_sparsePiS_S_S_S_S__param_1];
	ld.param.u64 	%rd9, [_Z11ASPT_sparsePiS_S_S_S_S__param_2];
	ld.param.u64 	%rd10, [_Z11ASPT_sparsePiS_S_S_S_S__param_3];
	ld.param.u64 	%rd11, [_Z11ASPT_sparsePiS_S_S_S_S__param_4];
	ld.param.u64 	%rd6, [_Z11ASPT_sparsePiS_S_S_S_S__param_5];
	cvta.to.global.u64 	%rd1, %rd11;
	cvta.to.global.u64 	%rd2, %rd10;
	cvta.to.global.u64 	%rd3, %rd9;
	cvta.to.global.u64 	%rd12, %rd7;
	cvta.to.global.u64 	%rd13, %rd8;
	mov.u32 	%r23, %ctaid.x;
	mov.u32 	%r24, %tid.x;
	shr.u32 	%r25, %r24, 5;
	and.b32  	%r1, %r24, 31;
	mul.wide.u32 	%rd14, %r23, 4;
	add.s64 	%rd15, %rd13, %rd14;
	ld.global.u32 	%r26, [%rd15+4];
	ld.global.u32 	%r27, [%rd15];
	sub.s32 	%r28, %r26, %r27;
	mad.lo.s32 	%r2, %r23, 10, %r25;
	mad.lo.s32 	%r29, %r27, 10, %r28;
	mad.lo.s32 	%r30, %r28, %r25, %r29;
	mul.wide.s32 	%rd16, %r30, 4;
	add.s64 	%rd17, %rd12, %rd16;
	ld.global.u32 	%r3, [%rd17+-4];
	ld.global.u32 	%r4, [%rd17];
	setp.ge.s32 	%p1, %r3, %r4;
	@%p1 bra 	$L__BB6_7;
	cvta.to.global.u64 	%rd18, %rd6;
	shl.b32 	%r31, %r2, 5;
	or.b32  	%r32, %r31, %r1;
	mul.wide.u32 	%rd19, %r32, 4;
	add.s64 	%rd4, %rd18, %rd19;
	ld.global.u32 	%r66, [%rd4];
	sub.s32 	%r33, %r4, %r3;
	and.b32  	%r6, %r33, 3;
	setp.eq.s32 	%p2, %r6, 0;
	mov.u32 	%r67, %r3;
	@%p2 bra 	$L__BB6_4;
	neg.s32 	%r63, %r6;
	mov.u32 	%r67, %r3;
$L__BB6_3:
	.pragma "nounroll";
	mul.wide.s32 	%rd20, %r67, 4;
	add.s64 	%rd21, %rd3, %rd20;
	ld.global.u32 	%r34, [%rd21];
	mul.wide.s32 	%rd22, %r34, 4;
	add.s64 	%rd23, %rd2, %rd22;
	ld.global.u32 	%r35, [%rd23];
	shl.b32 	%r36, %r34, 5;
	or.b32  	%r37, %r36, %r1;
	mul.wide.s32 	%rd24, %r37, 4;
	add.s64 	%rd25, %rd1, %rd24;
	ld.global.u32 	%r38, [%rd25];
	mad.lo.s32 	%r66, %r38, %r35, %r66;
	st.global.u32 	[%rd4], %r66;
	add.s32 	%r67, %r67, 1;
	add.s32 	%r63, %r63, 1;
	setp.ne.s32 	%p3, %r63, 0;
	@%p3 bra 	$L__BB6_3;
$L__BB6_4:
	sub.s32 	%r39, %r3, %r4;
	setp.gt.u32 	%p4, %r39, -4;
	@%p4 bra 	$L__BB6_7;
	sub.s32 	%r68, %r67, %r4;
	add.s64 	%rd5, %rd3, 8;
$L__BB6_6:
	mul.wide.s32 	%rd26, %r67, 4;
	add.s64 	%rd27, %rd5, %rd26;
	ld.global.u32 	%r40, [%rd27+-8];
	mul.wide.s32 	%rd28, %r40, 4;
	add.s64 	%rd29, %rd2, %rd28;
	ld.global.u32 	%r41, [%rd29];
	shl.b32 	%r42, %r40, 5;
	or.b32  	%r43, %r42, %r1;
	mul.wide.s32 	%rd30, %r43, 4;
	add.s64 	%rd31, %rd1, %rd30;
	ld.global.u32 	%r44, [%rd31];
	mad.lo.s32 	%r45, %r44, %r41, %r66;
	st.global.u32 	[%rd4], %r45;
	ld.global.u32 	%r46, [%rd27+-4];
	mul.wide.s32 	%rd32, %r46, 4;
	add.s64 	%rd33, %rd2, %rd32;
	ld.global.u32 	%r47, [%rd33];
	shl.b32 	%r48, %r46, 5;
	or.b32  	%r49, %r48, %r1;
	mul.wide.s32 	%rd34, %r49, 4;
	add.s64 	%rd35, %rd1, %rd34;
	ld.global.u32 	%r50, [%rd35];
	mad.lo.s32 	%r51, %r50, %r47, %r45;
	st.global.u32 	[%rd4], %r51;
	ld.global.u32 	%r52, [%rd27];
	mul.wide.s32 	%rd36, %r52, 4;
	add.s64 	%rd37, %rd2, %rd36;
	ld.global.u32 	%r53, [%rd37];
	shl.b32 	%r54, %r52, 5;
	or.b32  	%r55, %r54, %r1;
	mul.wide.s32 	%rd38, %r55, 4;
	add.s64 	%rd39, %rd1, %rd38;
	ld.global.u32 	%r56, [%rd39];
	mad.lo.s32 	%r57, %r56, %r53, %r51;
	st.global.u32 	[%rd4], %r57;
	ld.global.u32 	%r58, [%rd27+4];
	mul.wide.s32 	%rd40, %r58, 4;
	add.s64 	%rd41, %rd2, %rd40;
	ld.global.u32 	%r59, [%rd41];
	shl.b32 	%r60, %r58, 5;
	or.b32  	%r61, %r60, %r1;
	mul.wide.s32 	%rd42, %r61, 4;
	add.s64 	%rd43, %rd1, %rd42;
	ld.global.u32 	%r62, [%rd43];
	mad.lo.s32 	%r66, %r62, %r59, %r57;
	st.global.u32 	[%rd4], %r66;
	add.s32 	%r67, %r67, 4;
	add.s32 	%r68, %r68, 4;
	setp.ne.s32 	%p5, %r68, 0;
	@%p5 bra 	$L__BB6_6;
$L__BB6_7:
	ret;

}
	// .globl	_ZN3cub18CUB_300001_SM_10006detail11EmptyKernelIvEEvv
.visible .entry _ZN3cub18CUB_300001_SM_10006detail11EmptyKernelIvEEvv()
{


	ret;

}


// ===== COMPILED SASS (sm_100) =====

	.target	sm_100

	.elftype	@"ET_EXEC"


//--------------------- .note.nv.tkinfo           --------------------------
	.section	.note.nv.tkinfo,"",@"SHT_NOTE"
	.sectionflags	@"SHF_NOTE_NV_TKINFO"
	.tkinfo
        /*0018*/ 	.word	0x00000002
        /*0030*/ 	.string	""
        /*0030*/ 	.string	"ptxas"
        /*0030*/ 	.string	"Cuda compilation tools, release 13.0, V13.0.88"
        /*0030*/ 	.string	"Build cuda_13.0.r13.0/compiler.36424714_0"
        /*0030*/ 	.string	"-arch sm_100 -m 64 "



//--------------------- .note.nv.cuinfo           --------------------------
	.section	.note.nv.cuinfo,"",@"SHT_NOTE"
	.sectionflags	@"SHF_NOTE_NV_CUINFO"
        /*0018*/ 	.short	0x0002
        /*001a*/ 	.short	0x0064
        /*001c*/ 	.short	0x0082
	.zero		2


//--------------------- .nv.info                  --------------------------
	.section	.nv.info,"",@"SHT_CUDA_INFO"
	.align	4


	//----- nvinfo : EIATTR_REGCOUNT
	.align		4
        /*0000*/ 	.byte	0x04, 0x2f
        /*0002*/ 	.short	(.L_48 - .L_47)
	.align		4
.L_47:
        /*0004*/ 	.word	index@(_Z6getSigPiS_S_S_ii)
        /*0008*/ 	.word	0x00000020


	//----- nvinfo : EIATTR_FRAME_SIZE
	.align		4
.L_48:
        /*000c*/ 	.byte	0x04, 0x11
        /*000e*/ 	.short	(.L_50 - .L_49)
	.align		4
.L_49:
        /*0010*/ 	.word	index@(_Z6getSigPiS_S_S_ii)
        /*0014*/ 	.word	0x00000000


	//----- nvinfo : EIATTR_REGCOUNT
	.align		4
.L_50:
        /*0018*/ 	.byte	0x04, 0x2f
        /*001a*/ 	.short	(.L_52 - .L_51)
	.align		4
.L_51:
        /*001c*/ 	.word	index@(_Z10getBucketsPiS_iiii)
        /*0020*/ 	.word	0x0000001b


	//----- nvinfo : EIATTR_FRAME_SIZE
	.align		4
.L_52:
        /*0024*/ 	.byte	0x04, 0x11
        /*0026*/ 	.short	(.L_54 - .L_53)
	.align		4
.L_53:
        /*0028*/ 	.word	index@(_Z10getBucketsPiS_iiii)
        /*002c*/ 	.word	0x00000000


	//----- nvinfo : EIATTR_REGCOUNT
	.align		4
.L_54:
        /*0030*/ 	.byte	0x04, 0x2f
        /*0032*/ 	.short	(.L_56 - .L_55)
	.align		4
.L_55:
        /*0034*/ 	.word	index@(_Z2MMPiS_S_S_S_iii)
        /*0038*/ 	.word	0x00000020


	//----- nvinfo : EIATTR_FRAME_SIZE
	.align		4
.L_56:
        /*003c*/ 	.byte	0x04, 0x11
        /*003e*/ 	.short	(.L_58 - .L_57)
	.align		4
.L_57:
        /*0040*/ 	.word	index@(_Z2MMPiS_S_S_S_iii)
        /*0044*/ 	.word	0x00000000


	//----- nvinfo : EIATTR_REGCOUNT
	.align		4
.L_58:
        /*0048*/ 	.byte	0x04, 0x2f
        /*004a*/ 	.short	(.L_60 - .L_59)
	.align		4
.L_59:
        /*004c*/ 	.word	index@(_Z4SPMMPiS_S_S_S_S_)
        /*0050*/ 	.word	0x0000001a


	//----- nvinfo : EIATTR_FRAME_SIZE
	.align		4
.L_60:
        /*0054*/ 	.byte	0x04, 0x11
        /*0056*/ 	.short	(.L_62 - .L_61)
	.align		4
.L_61:
        /*0058*/ 	.word	index@(_Z4SPMMPiS_S_S_S_S_)
        /*005c*/ 	.word	0x00000000


	//----- nvinfo : EIATTR_REGCOUNT
	.align		4
.L_62:
        /*0060*/ 	.byte	0x04, 0x2f
        /*0062*/ 	.short	(.L_64 - .L_63)
	.align		4
.L_63:
        /*0064*/ 	.word	index@(_Z10find_densePiS_S_ii)
        /*0068*/ 	.word	0x0000001a


	//----- nvinfo : EIATTR_FRAME_SIZE
	.align		4
.L_64:
        /*006c*/ 	.byte	0x04, 0x11
        /*006e*/ 	.short	(.L_66 - .L_65)
	.align		4
.L_65:
        /*0070*/ 	.word	index@(_Z10find_densePiS_S_ii)
        /*0074*/ 	.word	0x00000000


	//----- nvinfo : EIATTR_REGCOUNT
	.align		4
.L_66:
        /*0078*/ 	.byte	0x04, 0x2f
        /*007a*/ 	.short	(.L_68 - .L_67)
	.align		4
.L_67:
        /*007c*/ 	.word	index@(_Z10ASPT_densePiS_S_S_S_S_)
        /*0080*/ 	.word	0x00000030


	//----- nvinfo : EIATTR_FRAME_SIZE
	.align		4
.L_68:
        /*0084*/ 	.byte	0x04, 0x11
        /*0086*/ 	.short	(.L_70 - .L_69)
	.align		4
.L_69:
        /*0088*/ 	.word	index@(_Z10ASPT_densePiS_S_S_S_S_)
        /*008c*/ 	.word	0x00000008


	//----- nvinfo : EIATTR_REGCOUNT
	.align		4
.L_70:
        /*0090*/ 	.byte	0x04, 0x2f
        /*0092*/ 	.short	(.L_72 - .L_71)
	.align		4
.L_71:
        /*0094*/ 	.word	index@(_Z11ASPT_sparsePiS_S_S_S_S_)
        /*0098*/ 	.word	0x0000001a


	//----- nvinfo : EIATTR_FRAME_SIZE
	.align		4
.L_72:
        /*009c*/ 	.byte	0x04, 0x11
        /*009e*/ 	.short	(.L_74 - .L_73)
	.align		4
.L_73:
        /*00a0*/ 	.word	index@(_Z11ASPT_sparsePiS_S_S_S_S_)
        /*00a4*/ 	.word	0x00000000


	//----- nvinfo : EIATTR_REGCOUNT
	.align		4
.L_74:
        /*00a8*/ 	.byte	0x04, 0x2f
        /*00aa*/ 	.short	(.L_76 - .L_75)
	.align		4
.L_75:
        /*00ac*/ 	.word	index@(_ZN3cub18CUB_300001_SM_10006detail11EmptyKernelIvEEvv)
        /*00b0*/ 	.word	0x00000004


	//----- nvinfo : EIATTR_FRAME_SIZE
	.align		4
.L_76:
        /*00b4*/ 	.byte	0x04, 0x11
        /*00b6*/ 	.short	(.L_78 - .L_77)
	.align		4
.L_77:
        /*00b8*/ 	.word	index@(_ZN3cub18CUB_300001_SM_10006detail11EmptyKernelIvEEvv)
        /*00bc*/ 	.word	0x00000000


	//----- nvinfo : EIATTR_MIN_STACK_SIZE
	.align		4
.L_78:
        /*00c0*/ 	.byte	0x04, 0x12
        /*00c2*/ 	.short	(.L_80 - .L_79)
	.align		4
.L_79:
        /*00c4*/ 	.word	index@(_ZN3cub18CUB_300001_SM_10006detail11EmptyKernelIvEEvv)
        /*00c8*/ 	.word	0x00000000


	//----- nvinfo : EIATTR_MIN_STACK_SIZE
	.align		4
.L_80:
        /*00cc*/ 	.byte	0x04, 0x12
        /*00ce*/ 	.short	(.L_82 - .L_81)
	.align		4
.L_81:
        /*00d0*/ 	.word	index@(_Z11ASPT_sparsePiS_S_S_S_S_)
        /*00d4*/ 	.word	0x00000000


	//----- nvinfo : EIATTR_MIN_STACK_SIZE
	.align		4
.L_82:
        /*00d8*/ 	.byte	0x04, 0x12
        /*00da*/ 	.short	(.L_84 - .L_83)
	.align		4
.L_83:
        /*00dc*/ 	.word	index@(_Z10ASPT_densePiS_S_S_S_S_)
        /*00e0*/ 	.word	0x00000008


	//----- nvinfo : EIATTR_MIN_STACK_SIZE
	.align		4
.L_84:
        /*00e4*/ 	.byte	0x04, 0x12
        /*00e6*/ 	.short	(.L_86 - .L_85)
	.align		4
.L_85:
        /*00e8*/ 	.word	index@(_Z10find_densePiS_S_ii)
        /*00ec*/ 	.word	0x00000000


	//----- nvinfo : EIATTR_MIN_STACK_SIZE
	.align		4
.L_86:
        /*00f0*/ 	.byte	0x04, 0x12
        /*00f2*/ 	.short	(.L_88 - .L_87)
	.align		4
.L_87:
        /*00f4*/ 	.word	index@(_Z4SPMMPiS_S_S_S_S_)
        /*00f8*/ 	.word	0x00000000


	//----- nvinfo : EIATTR_MIN_STACK_SIZE
	.align		4
.L_88:
        /*00fc*/ 	.byte	0x04, 0x12
        /*00fe*/ 	.short	(.L_90 - .L_89)
	.align		4
.L_89:
        /*0100*/ 	.word	index@(_Z2MMPiS_S_S_S_iii)
        /*0104*/ 	.word	0x00000000


	//----- nvinfo : EIATTR_MIN_STACK_SIZE
	.align		4
.L_90:
        /*0108*/ 	.byte	0x04, 0x12
        /*010a*/ 	.short	(.L_92 - .L_91)
	.align		4
.L_91:
        /*010c*/ 	.word	index@(_Z10getBucketsPiS_iiii)
        /*0110*/ 	.word	0x00000000


	//----- nvinfo : EIATTR_MIN_STACK_SIZE
	.align		4
.L_92:
        /*0114*/ 	.byte	0x04, 0x12
        /*0116*/ 	.short	(.L_94 - .L_93)
	.align		4
.L_93:
        /*0118*/ 	.word	index@(_Z6getSigPiS_S_S_ii)
        /*011c*/ 	.word	0x00000000
.L_94:


//--------------------- .nv.compat                --------------------------
	.section	.nv.compat,"",@"SHT_CUDA_COMPAT_INFO"
	.align	4
        /*0000*/ 	.byte	0x02, 0x09, 0x00, 0x00, 0x02, 0x02, 0x01, 0x00, 0x02, 0x05, 0x05, 0x00, 0x03, 0x07, 0x01, 0x01
        /*0010*/ 	.byte	0x02, 0x03, 0x00, 0x00, 0x02, 0x06, 0x01, 0x00, 0x04, 0x0b, 0x08, 0x00, 0x09, 0x00, 0x00, 0x00
        /*0020*/ 	.byte	0x00, 0x00, 0x00, 0x00


//--------------------- .nv.info._ZN3cub18CUB_300001_SM_10006detail11EmptyKernelIvEEvv --------------------------
	.section	.nv.info._ZN3cub18CUB_300001_SM_10006detail11EmptyKernelIvEEvv,"",@"SHT_CUDA_INFO"
	.sectionflags	@""
	.align	4


	//----- nvinfo : EIATTR_CUDA_API_VERSION
	.align		4
        /*0000*/ 	.byte	0x04, 0x37
        /*0002*/ 	.short	(.L_96 - .L_95)
.L_95:
        /*0004*/ 	.word	0x00000082


	//----- nvinfo : EIATTR_SPARSE_MMA_MASK
	.align		4
.L_96:
        /*0008*/ 	.byte	0x03, 0x50
        /*000a*/ 	.short	0x0000


	//----- nvinfo : EIATTR_MAXREG_COUNT
	.align		4
        /*000c*/ 	.byte	0x03, 0x1b
        /*000e*/ 	.short	0x00ff


	//----- nvinfo : EIATTR_MERCURY_ISA_VERSION
	.align		4
        /*0010*/ 	.byte	0x03, 0x5f
        /*0012*/ 	.short	0x0101


	//----- nvinfo : EIATTR_VRC_CTA_INIT_COUNT
	.align		4
        /*0014*/ 	.byte	0x02, 0x4a
	.zero		1
	.zero		1


	//----- nvinfo : EIATTR_EXIT_INSTR_OFFSETS
	.align		4
        /*0018*/ 	.byte	0x04, 0x1c
        /*001a*/ 	.short	(.L_98 - .L_97)


	//   ....[0]....
.L_97:
        /*001c*/ 	.word	0x00000010


	//----- nvinfo : EIATTR_SW_WAR
	.align		4
.L_98:
        /*0020*/ 	.byte	0x04, 0x36
        /*0022*/ 	.short	(.L_100 - .L_99)
.L_99:
        /*0024*/ 	.word	0x00000008
.L_100:


//--------------------- .nv.info._Z11ASPT_sparsePiS_S_S_S_S_ --------------------------
	.section	.nv.info._Z11ASPT_sparsePiS_S_S_S_S_,"",@"SHT_CUDA_INFO"
	.sectionflags	@""
	.align	4


	//----- nvinfo : EIATTR_CUDA_API_VERSION
	.align		4
        /*0000*/ 	.byte	0x04, 0x37
        /*0002*/ 	.short	(.L_102 - .L_101)
.L_101:
        /*0004*/ 	.word	0x00000082


	//----- nvinfo : EIATTR_KPARAM_INFO
	.align		4
.L_102:
        /*0008*/ 	.byte	0x04, 0x17
        /*000a*/ 	.short	(.L_104 - .L_103)
.L_103:
        /*000c*/ 	.word	0x00000000
        /*0010*/ 	.short	0x0005
        /*0012*/ 	.short	0x0028
        /*0014*/ 	.byte	0x00, 0xf5, 0x21, 0x00


	//----- nvinfo : EIATTR_KPARAM_INFO
	.align		4
.L_104:
        /*0018*/ 	.byte	0x04, 0x17
        /*001a*/ 	.short	(.L_106 - .L_105)
.L_105:
        /*001c*/ 	.word	0x00000000
        /*0020*/ 	.short	0x0004
        /*0022*/ 	.short	0x0020
        /*0024*/ 	.byte	0x00, 0xf5, 0x21, 0x00


	//----- nvinfo : EIATTR_KPARAM_INFO
	.align		4
.L_106:
        /*0028*/ 	.byte	0x04, 0x17
        /*002a*/ 	.short	(.L_108 - .L_107)
.L_107:
        /*002c*/ 	.word	0x00000000
        /*0030*/ 	.short	0x0003
        /*0032*/ 	.short	0x0018
        /*0034*/ 	.byte	0x00, 0xf5, 0x21, 0x00


	//----- nvinfo : EIATTR_KPARAM_INFO
	.align		4
.L_108:
        /*0038*/ 	.byte	0x04, 0x17
        /*003a*/ 	.short	(.L_110 - .L_109)
.L_109:
        /*003c*/ 	.word	0x00000000
        /*0040*/ 	.short	0x0002
        /*0042*/ 	.short	0x0010
        /*0044*/ 	.byte	0x00, 0xf5, 0x21, 0x00


	//----- nvinfo : EIATTR_KPARAM_INFO
	.align		4
.L_110:
        /*0048*/ 	.byte	0x04, 0x17
        /*004a*/ 	.short	(.L_112 - .L_111)
.L_111:
        /*004c*/ 	.word	0x00000000
        /*0050*/ 	.short	0x0001
        /*0052*/ 	.short	0x0008
        /*0054*/ 	.byte	0x00, 0xf5, 0x21, 0x00


	//----- nvinfo : EIATTR_KPARAM_INFO
	.align		4
.L_112:
        /*0058*/ 	.byte	0x04, 0x17
        /*005a*/ 	.short	(.L_114 - .L_113)
.L_113:
        /*005c*/ 	.word	0x00000000
        /*0060*/ 	.short	0x0000
        /*0062*/ 	.short	0x0000
        /*0064*/ 	.byte	0x00, 0xf5, 0x21, 0x00


	//----- nvinfo : EIATTR_SPARSE_MMA_MASK
	.align		4
.L_114:
        /*0068*/ 	.byte	0x03, 0x50
        /*006a*/ 	.short	0x0000


	//----- nvinfo : EIATTR_MAXREG_COUNT
	.align		4
        /*006c*/ 	.byte	0x03, 0x1b
        /*006e*/ 	.short	0x00ff


	//----- nvinfo : EIATTR_MERCURY_ISA_VERSION
	.align		4
        /*0070*/ 	.byte	0x03, 0x5f
        /*0072*/ 	.short	0x0101


	//----- nvinfo : EIATTR_VRC_CTA_INIT_COUNT
	.align		4
        /*0074*/ 	.byte	0x02, 0x4a
	.zero		1
	.zero		1


	//----- nvinfo : EIATTR_EXIT_INSTR_OFFSETS
	.align		4
        /*0078*/ 	.byte	0x04, 0x1c
        /*007a*/ 	.short	(.L_116 - .L_115)


	//   ....[0]....
.L_115:
        /*007c*/ 	.word	0x00000110


	//   ....[1]....
        /*0080*/ 	.word	0x00000300


	//   ....[2]....
        /*0084*/ 	.word	0x000005e0


	//----- nvinfo : EIATTR_CRS_STACK_SIZE
	.align		4
.L_116:
        /*0088*/ 	.byte	0x04, 0x1e
        /*008a*/ 	.short	(.L_118 - .L_117)
.L_117:
        /*008c*/ 	.word	0x00000000


	//----- nvinfo : EIATTR_CBANK_PARAM_SIZE
	.align		4
.L_118:
        /*0090*/ 	.byte	0x03, 0x19
        /*0092*/ 	.short	0x0030


	//----- nvinfo : EIATTR_PARAM_CBANK
	.align		4
        /*0094*/ 	.byte	0x04, 0x0a
        /*0096*/ 	.short	(.L_120 - .L_119)
	.align		4
.L_119:
        /*0098*/ 	.word	index@(.nv.constant0._Z11ASPT_sparsePiS_S_S_S_S_)
        /*009c*/ 	.short	0x0380
        /*009e*/ 	.short	0x0030


	//----- nvinfo : EIATTR_SW_WAR
	.align		4
.L_120:
        /*00a0*/ 	.byte	0x04, 0x36
        /*00a2*/ 	.short	(.L_122 - .L_121)
.L_121:
        /*00a4*/ 	.word	0x00000008
.L_122:


//--------------------- .nv.info._Z10ASPT_densePiS_S_S_S_S_ --------------------------
	.section	.nv.info._Z10ASPT_densePiS_S_S_S_S_,"",@"SHT_CUDA_INFO"
	.sectionflags	@""
	.align	4


	//----- nvinfo : EIATTR_CUDA_API_VERSION
	.align		4
        /*0000*/ 	.byte	0x04, 0x37
        /*0002*/ 	.short	(.L_124 - .L_123)
.L_123:
        /*0004*/ 	.word	0x00000082


	//----- nvinfo : EIATTR_KPARAM_INFO
	.align		4
.L_124:
        /*0008*/ 	.byte	0x04, 0x17
        /*000a*/ 	.short	(.L_126 - .L_125)
.L_125:
        /*000c*/ 	.word	0x00000000
        /*0010*/ 	.short	0x0005
        /*0012*/ 	.short	0x0028
        /*0014*/ 	.byte	0x00, 0xf5, 0x21, 0x00


	//----- nvinfo : EIATTR_KPARAM_INFO
	.align		4
.L_126:
        /*0018*/ 	.byte	0x04, 0x17
        /*001a*/ 	.short	(.L_128 - .L_127)
.L_127:
        /*001c*/ 	.word	0x00000000
        /*0020*/ 	.short	0x0004
        /*0022*/ 	.short	0x0020
        /*0024*/ 	.byte	0x00, 0xf5, 0x21, 0x00


	//----- nvinfo : EIATTR_KPARAM_INFO
	.align		4
.L_128:
        /*0028*/ 	.byte	0x04, 0x17
        /*002a*/ 	.short	(.L_130 - .L_129)
.L_129:
        /*002c*/ 	.word	0x00000000
        /*0030*/ 	.short	0x0003
        /*0032*/ 	.short	0x0018
        /*0034*/ 	.byte	0x00, 0xf5, 0x21, 0x00


	//----- nvinfo : EIATTR_KPARAM_INFO
	.align		4
.L_130:
        /*0038*/ 	.byte	0x04, 0x17
        /*003a*/ 	.short	(.L_132 - .L_131)
.L_131:
        /*003c*/ 	.word	0x00000000
        /*0040*/ 	.short	0x0002
        /*0042*/ 	.short	0x0010
        /*0044*/ 	.byte	0x00, 0xf5, 0x21, 0x00


	//----- nvinfo : EIATTR_KPARAM_INFO
	.align		4
.L_132:
        /*0048*/ 	.byte	0x04, 0x17
        /*004a*/ 	.short	(.L_134 - .L_133)
.L_133:
        /*004c*/ 	.word	0x00000000
        /*0050*/ 	.short	0x0001
        /*0052*/ 	.short	0x0008
        /*0054*/ 	.byte	0x00, 0xf5, 0x21, 0x00


	//----- nvinfo : EIATTR_KPARAM_INFO
	.align		4
.L_134:
        /*0058*/ 	.byte	0x04, 0x17
        /*005a*/ 	.short	(.L_136 - .L_135)
.L_135:
        /*005c*/ 	.word	0x00000000
        /*0060*/ 	.short	0x0000
        /*0062*/ 	.short	0x0000
        /*0064*/ 	.byte	0x00, 0xf5, 0x21, 0x00


	//----- nvinfo : EIATTR_SPARSE_MMA_MASK
	.align		4
.L_136:
        /*0068*/ 	.byte	0x03, 0x50
        /*006a*/ 	.short	0x0000


	//----- nvinfo : EIATTR_MAXREG_COUNT
	.align		4
        /*006c*/ 	.byte	0x03, 0x1b
        /*006e*/ 	.short	0x00ff


	//----- nvinfo : EIATTR_NUM_BARRIERS
	.align		4
        /*0070*/ 	.byte	0x02, 0x4c
        /*0072*/ 	.byte	0x01
	.zero		1


	//----- nvinfo : EIATTR_EXTERNS
	.align		4
        /*0074*/ 	.byte	0x04, 0x0f
        /*0076*/ 	.short	(.L_138 - .L_137)


	//   ....[0]....
	.align		4
.L_137:
        /*0078*/ 	.word	index@(vprintf)


	//   ....[1]....
	.align		4
        /*007c*/ 	.word	index@(malloc)


	//   ....[2]....
	.align		4
        /*0080*/ 	.word	index@(free)


	//----- nvinfo : EIATTR_MERCURY_ISA_VERSION
	.align		4
.L_138:
        /*0084*/ 	.byte	0x03, 0x5f
        /*0086*/ 	.short	0x0101


	//----- nvinfo : EIATTR_VRC_CTA_INIT_COUNT
	.align		4
        /*0088*/ 	.byte	0x02, 0x4a
	.zero		1
	.zero		1


	//----- nvinfo : EIATTR_SYSCALL_OFFSETS
	.align		4
        /*008c*/ 	.byte	0x04, 0x46
        /*008e*/ 	.short	(.L_140 - .L_139)


	//   ....[0]....
.L_139:
        /*0090*/ 	.word	0x00000790


	//   ....[1]....
        /*0094*/ 	.word	0x00000830


	//   ....[2]....
        /*0098*/ 	.word	0x000008e0


	//   ....[3]....
        /*009c*/ 	.word	0x00003440


	//----- nvinfo : EIATTR_EXIT_INSTR_OFFSETS
	.align		4
.L_140:
        /*00a0*/ 	.byte	0x04, 0x1c
        /*00a2*/ 	.short	(.L_142 - .L_141)


	//   ....[0]....
.L_141:
        /*00a4*/ 	.word	0x00004440


	//   ....[1]....
        /*00a8*/ 	.word	0x00004730


	//----- nvinfo : EIATTR_CRS_STACK_SIZE
	.align		4
.L_142:
        /*00ac*/ 	.byte	0x04, 0x1e
        /*00ae*/ 	.short	(.L_144 - .L_143)
.L_143:
        /*00b0*/ 	.word	0x00000000


	//----- nvinfo : EIATTR_CBANK_PARAM_SIZE
	.align		4
.L_144:
        /*00b4*/ 	.byte	0x03, 0x19
        /*00b6*/ 	.short	0x0030


	//----- nvinfo : EIATTR_PARAM_CBANK
	.align		4
        /*00b8*/ 	.byte	0x04, 0x0a
        /*00ba*/ 	.short	(.L_146 - .L_145)
	.align		4
.L_145:
        /*00bc*/ 	.word	index@(.nv.constant0._Z10ASPT_densePiS_S_S_S_S_)
        /*00c0*/ 	.short	0x0380
        /*00c2*/ 	.short	0x0030


	//----- nvinfo : EIATTR_SW_WAR
	.align		4
.L_146:
        /*00c4*/ 	.byte	0x04, 0x36
        /*00c6*/ 	.short	(.L_148 - .L_147)
.L_147:
        /*00c8*/ 	.word	0x00000008
.L_148:


//--------------------- .nv.info._Z10find_densePiS_S_ii --------------------------
	.section	.nv.info._Z10find_densePiS_S_ii,"",@"SHT_CUDA_INFO"
	.sectionflags	@""
	.align	4


	//----- nvinfo : EIATTR_CUDA_API_VERSION
	.align		4
        /*0000*/ 	.byte	0x04, 0x37
        /*0002*/ 	.short	(.L_150 - .L_149)
.L_149:
        /*0004*/ 	.word	0x00000082


	//----- nvinfo : EIATTR_KPARAM_INFO
	.align		4
.L_150:
        /*0008*/ 	.byte	0x04, 0x17
        /*000a*/ 	.short	(.L_152 - .L_151)
.L_151:
        /*000c*/ 	.word	0x00000000
        /*0010*/ 	.short	0x0004
        /*0012*/ 	.short	0x001c
        /*0014*/ 	.byte	0x00, 0xf0, 0x11, 0x00


	//----- nvinfo : EIATTR_KPARAM_INFO
	.align		4
.L_152:
        /*0018*/ 	.byte	0x04, 0x17
        /*001a*/ 	.short	(.L_154 - .L_153)
.L_153:
        /*001c*/ 	.word	0x00000000
        /*0020*/ 	.short	0x0003
        /*0022*/ 	.short	0x0018
        /*0024*/ 	.byte	0x00, 0xf0, 0x11, 0x00


	//----- nvinfo : EIATTR_KPARAM_INFO
	.align		4
.L_154:
        /*0028*/ 	.byte	0x04, 0x17
        /*002a*/ 	.short	(.L_156 - .L_155)
.L_155:
        /*002c*/ 	.word	0x00000000
        /*0030*/ 	.short	0x0002
        /*0032*/ 	.short	0x0010
        /*0034*/ 	.byte	0x00, 0xf5, 0x21, 0x00


	//----- nvinfo : EIATTR_KPARAM_INFO
	.align		4
.L_156:
        /*0038*/ 	.byte	0x04, 0x17
        /*003a*/ 	.short	(.L_158 - .L_157)
.L_157:
        /*003c*/ 	.word	0x00000000
        /*0040*/ 	.short	0x0001
        /*0042*/ 	.short	0x0008
        /*0044*/ 	.byte	0x00, 0xf5, 0x21, 0x00


	//----- nvinfo : EIATTR_KPARAM_INFO
	.align		4
.L_158:
        /*0048*/ 	.byte	0x04, 0x17
        /*004a*/ 	.short	(.L_160 - .L_159)
.L_159:
        /*004c*/ 	.word	0x00000000
        /*0050*/ 	.short	0x0000
        /*0052*/ 	.short	0x0000
        /*0054*/ 	.byte	0x00, 0xf5, 0x21, 0x00


	//----- nvinfo : EIATTR_SPARSE_MMA_MASK
	.align		4
.L_160:
        /*0058*/ 	.byte	0x03, 0x50
        /*005a*/ 	.short	0x0000


	//----- nvinfo : EIATTR_MAXREG_COUNT
	.align		4
        /*005c*/ 	.byte	0x03, 0x1b
        /*005e*/ 	.short	0x00ff


	//----- nvinfo : EIATTR_MERCURY_ISA_VERSION
	.align		4
        /*0060*/ 	.byte	0x03, 0x5f
        /*0062*/ 	.short	0x0101


	//----- nvinfo : EIATTR_VRC_CTA_INIT_COUNT
	.align		4
        /*0064*/ 	.byte	0x02, 0x4a
	.zero		1
	.zero		1


	//----- nvinfo : EIATTR_EXIT_INSTR_OFFSETS
	.align		4
        /*0068*/ 	.byte	0x04, 0x1c
        /*006a*/ 	.short	(.L_162 - .L_161)


	//   ....[0]....
.L_161:
        /*006c*/ 	.word	0x00000070


	//   ....[1]....
        /*0070*/ 	.word	0x00000270


	//   ....[2]....
        /*0074*/ 	.word	0x00000860


	//   ....[3]....
        /*0078*/ 	.word	0x00000b60


	//   ....[4]....
        /*007c*/ 	.word	0x00000d20


	//   ....[5]....
        /*0080*/ 	.word	0x00000df0


	//----- nvinfo : EIATTR_CRS_STACK_SIZE
	.align		4
.L_162:
        /*0084*/ 	.byte	0x04, 0x1e
        /*0086*/ 	.short	(.L_164 - .L_163)
.L_163:
        /*0088*/ 	.word	0x00000000


	//----- nvinfo : EIATTR_CBANK_PARAM_SIZE
	.align		4
.L_164:
        /*008c*/ 	.byte	0x03, 0x19
        /*008e*/ 	.short	0x0020


	//----- nvinfo : EIATTR_PARAM_CBANK
	.align		4
        /*0090*/ 	.byte	0x04, 0x0a
        /*0092*/ 	.short	(.L_166 - .L_165)
	.align		4
.L_165:
        /*0094*/ 	.word	index@(.nv.constant0._Z10find_densePiS_S_ii)
        /*0098*/ 	.short	0x0380
        /*009a*/ 	.short	0x0020


	//----- nvinfo : EIATTR_SW_WAR
	.align		4
.L_166:
        /*009c*/ 	.byte	0x04, 0x36
        /*009e*/ 	.short	(.L_168 - .L_167)
.L_167:
        /*00a0*/ 	.word	0x00000008
.L_168:


//--------------------- .nv.info._Z4SPMMPiS_S_S_S_S_ --------------------------
	.section	.nv.info._Z4SPMMPiS_S_S_S_S_,"",@"SHT_CUDA_INFO"
	.sectionflags	@""
	.align	4


	//----- nvinfo : EIATTR_CUDA_API_VERSION
	.align		4
        /*0000*/ 	.byte	0x04, 0x37
        /*0002*/ 	.short	(.L_170 - .L_169)
.L_169:
        /*0004*/ 	.word	0x00000082


	//----- nvinfo : EIATTR_KPARAM_INFO
	.align		4
.L_170:
        /*0008*/ 	.byte	0x04, 0x17
        /*000a*/ 	.short	(.L_172 - .L_171)
.L_171:
        /*000c*/ 	.word	0x00000000
        /*0010*/ 	.short	0x0005
        /*0012*/ 	.short	0x0028
        /*0014*/ 	.byte	0x00, 0xf5, 0x21, 0x00


	//----- nvinfo : EIATTR_KPARAM_INFO
	.align		4
.L_172:
        /*0018*/ 	.byte	0x04, 0x17
        /*001a*/ 	.short	(.L_174 - .L_173)
.L_173:
        /*001c*/ 	.word	0x00000000
        /*0020*/ 	.short	0x0004
        /*0022*/ 	.short	0x0020
        /*0024*/ 	.byte	0x00, 0xf5, 0x21, 0x00


	//----- nvinfo : EIATTR_KPARAM_INFO
	.align		4
.L_174:
        /*0028*/ 	.byte	0x04, 0x17
        /*002a*/ 	.short	(.L_176 - .L_175)
.L_175:
        /*002c*/ 	.word	0x00000000
        /*0030*/ 	.short	0x0003
        /*0032*/ 	.short	0x0018
        /*0034*/ 	.byte	0x00, 0xf5, 0x21, 0x00


	//----- nvinfo : EIATTR_KPARAM_INFO
	.align		4
.L_176:
        /*0038*/ 	.byte	0x04, 0x17
        /*003a*/ 	.short	(.L_178 - .L_177)
.L_177:
        /*003c*/ 	.word	0x00000000
        /*0040*/ 	.short	0x0002
        /*0042*/ 	.short	0x0010
        /*0044*/ 	.byte	0x00, 0xf5, 0x21, 0x00


	//----- nvinfo : EIATTR_KPARAM_INFO
	.align		4
.L_178:
        /*0048*/ 	.byte	0x04, 0x17
        /*004a*/ 	.short	(.L_180 - .L_179)
.L_179:
        /*004c*/ 	.word	0x00000000
        /*0050*/ 	.short	0x0001
        /*0052*/ 	.short	0x0008
        /*0054*/ 	.byte	0x00, 0xf5, 0x21, 0x00


	//----- nvinfo : EIATTR_KPARAM_INFO
	.align		4
.L_180:
        /*0058*/ 	.byte	0x04, 0x17
        /*005a*/ 	.short	(.L_182 - .L_181)
.L_181:
        /*005c*/ 	.word	0x00000000
        /*0060*/ 	.short	0x0000
        /*0062*/ 	.short	0x0000
        /*0064*/ 	.byte	0x00, 0xf5, 0x21, 0x00


	//----- nvinfo : EIATTR_SPARSE_MMA_MASK
	.align		4
.L_182:
        /*0068*/ 	.byte	0x03, 0x50
        /*006a*/ 	.short	0x0000


	//----- nvinfo : EIATTR_MAXREG_COUNT
	.align		4
        /*006c*/ 	.byte	0x03, 0x1b
        /*006e*/ 	.short	0x00ff


	//----- nvinfo : EIATTR_MERCURY_ISA_VERSION
	.align		4
        /*0070*/ 	.byte	0x03, 0x5f
        /*0072*/ 	.short	0x0101


	//----- nvinfo : EIATTR_VRC_CTA_INIT_COUNT
	.align		4
        /*0074*/ 	.byte	0x02, 0x4a
	.zero		1
	.zero		1


	//----- nvinfo : EIATTR_EXIT_INSTR_OFFSETS
	.align		4
        /*0078*/ 	.byte	0x04, 0x1c
        /*007a*/ 	.short	(.L_184 - .L_183)


	//   ....[0]....
.L_183:
        /*007c*/ 	.word	0x000000a0


	//   ....[1]....
        /*0080*/ 	.word	0x00000780


	//----- nvinfo : EIATTR_CRS_STACK_SIZE
	.align		4
.L_184:
        /*0084*/ 	.byte	0x04, 0x1e
        /*0086*/ 	.short	(.L_186 - .L_185)
.L_185:
        /*0088*/ 	.word	0x00000000


	//----- nvinfo : EIATTR_CBANK_PARAM_SIZE
	.align		4
.L_186:
        /*008c*/ 	.byte	0x03, 0x19
        /*008e*/ 	.short	0x0030


	//----- nvinfo : EIATTR_PARAM_CBANK
	.align		4
        /*0090*/ 	.byte	0x04, 0x0a
        /*0092*/ 	.short	(.L_188 - .L_187)
	.align		4
.L_187:
        /*0094*/ 	.word	index@(.nv.constant0._Z4SPMMPiS_S_S_S_S_)
        /*0098*/ 	.short	0x0380
        /*009a*/ 	.short	0x0030


	//----- nvinfo : EIATTR_SW_WAR
	.align		4
.L_188:
        /*009c*/ 	.byte	0x04, 0x36
        /*009e*/ 	.short	(.L_190 - .L_189)
.L_189:
        /*00a0*/ 	.word	0x00000008
.L_190:


//--------------------- .nv.info._Z2MMPiS_S_S_S_iii --------------------------
	.section	.nv.info._Z2MMPiS_S_S_S_iii,"",@"SHT_CUDA_INFO"
	.sectionflags	@""
	.align	4


	//----- nvinfo : EIATTR_CUDA_API_VERSION
	.align		4
        /*0000*/ 	.byte	0x04, 0x37
        /*0002*/ 	.short	(.L_192 - .L_191)
.L_191:
        /*0004*/ 	.word	0x00000082


	//----- nvinfo : EIATTR_KPARAM_INFO
	.align		4
.L_192:
        /*0008*/ 	.byte	0x04, 0x17
        /*000a*/ 	.short	(.L_194 - .L_193)
.L_193:
        /*000c*/ 	.word	0x00000000
        /*0010*/ 	.short	0x0007
        /*0012*/ 	.short	0x0030
        /*0014*/ 	.byte	0x00, 0xf0, 0x11, 0x00


	//----- nvinfo : EIATTR_KPARAM_INFO
	.align		4
.L_194:
        /*0018*/ 	.byte	0x04, 0x17
        /*001a*/ 	.short	(.L_196 - .L_195)
.L_195:
        /*001c*/ 	.word	0x00000000
        /*0020*/ 	.short	0x0006
        /*0022*/ 	.short	0x002c
        /*0024*/ 	.byte	0x00, 0xf0, 0x11, 0x00


	//----- nvinfo : EIATTR_KPARAM_INFO
	.align		4
.L_196:
        /*0028*/ 	.byte	0x04, 0x17
        /*002a*/ 	.short	(.L_198 - .L_197)
.L_197:
        /*002c*/ 	.word	0x00000000
        /*0030*/ 	.short	0x0005
        /*0032*/ 	.short	0x0028
        /*0034*/ 	.byte	0x00, 0xf0, 0x11, 0x00


	//----- nvinfo : EIATTR_KPARAM_INFO
	.align		4
.L_198:
        /*0038*/ 	.byte	0x04, 0x17
        /*003a*/ 	.short	(.L_200 - .L_199)
.L_199:
        /*003c*/ 	.word	0x00000000
        /*0040*/ 	.short	0x0004
        /*0042*/ 	.short	0x0020
        /*0044*/ 	.byte	0x00, 0xf5, 0x21, 0x00


	//----- nvinfo : EIATTR_KPARAM_INFO
	.align		4
.L_200:
        /*0048*/ 	.byte	0x04, 0x17
        /*004a*/ 	.short	(.L_202 - .L_201)
.L_201:
        /*004c*/ 	.word	0x00000000
        /*0050*/ 	.short	0x0003
        /*0052*/ 	.short	0x0018
        /*0054*/ 	.byte	0x00, 0xf5, 0x21, 0x00


	//----- nvinfo : EIATTR_KPARAM_INFO
	.align		4
.L_202:
        /*0058*/ 	.byte	0x04, 0x17
        /*005a*/ 	.short	(.L_204 - .L_203)
.L_203:
        /*005c*/ 	.word	0x00000000
        /*0060*/ 	.short	0x0002
        /*0062*/ 	.short	0x0010
        /*0064*/ 	.byte	0x00, 0xf5, 0x21, 0x00


	//----- nvinfo : EIATTR_KPARAM_INFO
	.align		4
.L_204:
        /*0068*/ 	.byte	0x04, 0x17
        /*006a*/ 	.short	(.L_206 - .L_205)
.L_205:
        /*006c*/ 	.word	0x00000000
        /*0070*/ 	.short	0x0001
        /*0072*/ 	.short	0x0008
        /*0074*/ 	.byte	0x00, 0xf5, 0x21, 0x00


	//----- nvinfo : EIATTR_KPARAM_INFO
	.align		4
.L_206:
        /*0078*/ 	.byte	0x04, 0x17
        /*007a*/ 	.short	(.L_208 - .L_207)
.L_207:
        /*007c*/ 	.word	0x00000000
        /*0080*/ 	.short	0x0000
        /*0082*/ 	.short	0x0000
        /*0084*/ 	.byte	0x00, 0xf5, 0x21, 0x00


	//----- nvinfo : EIATTR_SPARSE_MMA_MASK
	.align		4
.L_208:
        /*0088*/ 	.byte	0x03, 0x50
        /*008a*/ 	.short	0x0000


	//----- nvinfo : EIATTR_MAXREG_COUNT
	.align		4
        /*008c*/ 	.byte	0x03, 0x1b
        /*008e*/ 	.short	0x00ff


	//----- nvinfo : EIATTR_MERCURY_ISA_VERSION
	.align		4
        /*0090*/ 	.byte	0x03, 0x5f
        /*0092*/ 	.short	0x0101


	//----- nvinfo : EIATTR_VRC_CTA_INIT_COUNT
	.align		4
        /*0094*/ 	.byte	0x02, 0x4a
	.zero		1
	.zero		1


	//----- nvinfo : EIATTR_EXIT_INSTR_OFFSETS
	.align		4
        /*0098*/ 	.byte	0x04, 0x1c
        /*009a*/ 	.short	(.L_210 - .L_209)


	//   ....[0]....
.L_209:
        /*009c*/ 	.word	0x00000090


	//   ....[1]....
        /*00a0*/ 	.word	0x00000c20


	//----- nvinfo : EIATTR_CRS_STACK_SIZE
	.align		4
.L_210:
        /*00a4*/ 	.byte	0x04, 0x1e
        /*00a6*/ 	.short	(.L_212 - .L_211)
.L_211:
        /*00a8*/ 	.word	0x00000000


	//----- nvinfo : EIATTR_CBANK_PARAM_SIZE
	.align		4
.L_212:
        /*00ac*/ 	.byte	0x03, 0x19
        /*00ae*/ 	.short	0x0034


	//----- nvinfo : EIATTR_PARAM_CBANK
	.align		4
        /*00b0*/ 	.byte	0x04, 0x0a
        /*00b2*/ 	.short	(.L_214 - .L_213)
	.align		4
.L_213:
        /*00b4*/ 	.word	index@(.nv.constant0._Z2MMPiS_S_S_S_iii)
        /*00b8*/ 	.short	0x0380
        /*00ba*/ 	.short	0x0034


	//----- nvinfo : EIATTR_SW_WAR
	.align		4
.L_214:
        /*00bc*/ 	.byte	0x04, 0x36
        /*00be*/ 	.short	(.L_216 - .L_215)
.L_215:
        /*00c0*/ 	.word	0x00000008
.L_216:


//--------------------- .nv.info._Z10getBucketsPiS_iiii --------------------------
	.section	.nv.info._Z10getBucketsPiS_iiii,"",@"SHT_CUDA_INFO"
	.sectionflags	@""
	.align	4


	//----- nvinfo : EIATTR_CUDA_API_VERSION
	.align		4
        /*0000*/ 	.byte	0x04, 0x37
        /*0002*/ 	.short	(.L_218 - .L_217)
.L_217:
        /*0004*/ 	.word	0x00000082


	//----- nvinfo : EIATTR_KPARAM_INFO
	.align		4
.L_218:
        /*0008*/ 	.byte	0x04, 0x17
        /*000a*/ 	.short	(.L_220 - .L_219)
.L_219:
        /*000c*/ 	.word	0x00000000
        /*0010*/ 	.short	0x0005
        /*0012*/ 	.short	0x001c
        /*0014*/ 	.byte	0x00, 0xf0, 0x11, 0x00


	//----- nvinfo : EIATTR_KPARAM_INFO
	.align		4
.L_220:
        /*0018*/ 	.byte	0x04, 0x17
        /*001a*/ 	.short	(.L_222 - .L_221)
.L_221:
        /*001c*/ 	.word	0x00000000
        /*0020*/ 	.short	0x0004
        /*0022*/ 	.short	0x0018
        /*0024*/ 	.byte	0x00, 0xf0, 0x11, 0x00


	//----- nvinfo : EIATTR_KPARAM_INFO
	.align		4
.L_222:
        /*0028*/ 	.byte	0x04, 0x17
        /*002a*/ 	.short	(.L_224 - .L_223)
.L_223:
        /*002c*/ 	.word	0x00000000
        /*0030*/ 	.short	0x0003
        /*0032*/ 	.short	0x0014
        /*0034*/ 	.byte	0x00, 0xf0, 0x11, 0x00


	//----- nvinfo : EIATTR_KPARAM_INFO
	.align		4
.L_224:
        /*0038*/ 	.byte	0x04, 0x17
        /*003a*/ 	.short	(.L_226 - .L_225)
.L_225:
        /*003c*/ 	.word	0x00000000
        /*0040*/ 	.short	0x0002
        /*0042*/ 	.short	0x0010
        /*0044*/ 	.byte	0x00, 0xf0, 0x11, 0x00


	//----- nvinfo : EIATTR_KPARAM_INFO
	.align		4
.L_226:
        /*0048*/ 	.byte	0x04, 0x17
        /*004a*/ 	.short	(.L_228 - .L_227)
.L_227:
        /*004c*/ 	.word	0x00000000
        /*0050*/ 	.short	0x0001
        /*0052*/ 	.short	0x0008
        /*0054*/ 	.byte	0x00, 0xf5, 0x21, 0x00


	//----- nvinfo : EIATTR_KPARAM_INFO
	.align		4
.L_228:
        /*0058*/ 	.byte	0x04, 0x17
        /*005a*/ 	.short	(.L_230 - .L_229)
.L_229:
        /*005c*/ 	.word	0x00000000
        /*0060*/ 	.short	0x0000
        /*0062*/ 	.short	0x0000
        /*0064*/ 	.byte	0x00, 0xf5, 0x21, 0x00


	//----- nvinfo : EIATTR_SPARSE_MMA_MASK
	.align		4
.L_230:
        /*0068*/ 	.byte	0x03, 0x50
        /*006a*/ 	.short	0x0000


	//----- nvinfo : EIATTR_MAXREG_COUNT
	.align		4
        /*006c*/ 	.byte	0x03, 0x1b
        /*006e*/ 	.short	0x00ff


	//----- nvinfo : EIATTR_MERCURY_ISA_VERSION
	.align		4
        /*0070*/ 	.byte	0x03, 0x5f
        /*0072*/ 	.short	0x0101


	//----- nvinfo : EIATTR_VRC_CTA_INIT_COUNT
	.align		4
        /*0074*/ 	.byte	0x02, 0x4a
	.zero		1
	.zero		1


	//----- nvinfo : EIATTR_EXIT_INSTR_OFFSETS
	.align		4
        /*0078*/ 	.byte	0x04, 0x1c
        /*007a*/ 	.short	(.L_232 - .L_231)


	//   ....[0]....
.L_231:
        /*007c*/ 	.word	0x00000070


	//   ....[1]....
        /*0080*/ 	.word	0x00000220


	//   ....[2]....
        /*0084*/ 	.word	0x00000c10


	//   ....[3]....
        /*0088*/ 	.word	0x00000ef0


	//   ....[4]....
        /*008c*/ 	.word	0x00001130


	//   ....[5]....
        /*0090*/ 	.word	0x00001350


	//   ....[6]....
        /*0094*/ 	.word	0x00001510


	//----- nvinfo : EIATTR_CBANK_PARAM_SIZE
	.align		4
.L_232:
        /*0098*/ 	.byte	0x03, 0x19
        /*009a*/ 	.short	0x0020


	//----- nvinfo : EIATTR_PARAM_CBANK
	.align		4
        /*009c*/ 	.byte	0x04, 0x0a
        /*009e*/ 	.short	(.L_234 - .L_233)
	.align		4
.L_233:
        /*00a0*/ 	.word	index@(.nv.constant0._Z10getBucketsPiS_iiii)
        /*00a4*/ 	.short	0x0380
        /*00a6*/ 	.short	0x0020


	//----- nvinfo : EIATTR_SW_WAR
	.align		4
.L_234:
        /*00a8*/ 	.byte	0x04, 0x36
        /*00aa*/ 	.short	(.L_236 - .L_235)
.L_235:
        /*00ac*/ 	.word	0x00000008
.L_236:


//--------------------- .nv.info._Z6getSigPiS_S_S_ii --------------------------
	.section	.nv.info._Z6getSigPiS_S_S_ii,"",@"SHT_CUDA_INFO"
	.sectionflags	@""
	.align	4


	//----- nvinfo : EIATTR_CUDA_API_VERSION
	.align		4
        /*0000*/ 	.byte	0x04, 0x37
        /*0002*/ 	.short	(.L_238 - .L_237)
.L_237:
        /*0004*/ 	.word	0x00000082


	//----- nvinfo : EIATTR_KPARAM_INFO
	.align		4
.L_238:
        /*0008*/ 	.byte	0x04, 0x17
        /*000a*/ 	.short	(.L_240 - .L_239)
.L_239:
        /*000c*/ 	.word	0x00000000
        /*0010*/ 	.short	0x0005
        /*0012*/ 	.short	0x0024
        /*0014*/ 	.byte	0x00, 0xf0, 0x11, 0x00


	//----- nvinfo : EIATTR_KPARAM_INFO
	.align		4
.L_240:
        /*0018*/ 	.byte	0x04, 0x17
        /*001a*/ 	.short	(.L_242 - .L_241)
.L_241:
        /*001c*/ 	.word	0x00000000
        /*0020*/ 	.short	0x0004
        /*0022*/ 	.short	0x0020
        /*0024*/ 	.byte	0x00, 0xf0, 0x11, 0x00


	//----- nvinfo : EIATTR_KPARAM_INFO
	.align		4
.L_242:
        /*0028*/ 	.byte	0x04, 0x17
        /*002a*/ 	.short	(.L_244 - .L_243)
.L_243:
        /*002c*/ 	.word	0x00000000
        /*0030*/ 	.short	0x0003
        /*0032*/ 	.short	0x0018
        /*0034*/ 	.byte	0x00, 0xf5, 0x21, 0x00


	//----- nvinfo : EIATTR_KPARAM_INFO
	.align		4
.L_244:
        /*0038*/ 	.byte	0x04, 0x17
        /*003a*/ 	.short	(.L_246 - .L_245)
.L_245:
        /*003c*/ 	.word	0x00000000
        /*0040*/ 	.short	0x0002
        /*0042*/ 	.short	0x0010
        /*0044*/ 	.byte	0x00, 0xf5, 0x21, 0x00


	//----- nvinfo : EIATTR_KPARAM_INFO
	.align		4
.L_246:
        /*0048*/ 	.byte	0x04, 0x17
        /*004a*/ 	.short	(.L_248 - .L_247)
.L_247:
        /*004c*/ 	.word	0x00000000
        /*0050*/ 	.short	0x0001
        /*0052*/ 	.short	0x0008
        /*0054*/ 	.byte	0x00, 0xf5, 0x21, 0x00


	//----- nvinfo : EIATTR_KPARAM_INFO
	.align		4
.L_248:
        /*0058*/ 	.byte	0x04, 0x17
        /*005a*/ 	.short	(.L_250 - .L_249)
.L_249:
        /*005c*/ 	.word	0x00000000
        /*0060*/ 	.short	0x0000
        /*0062*/ 	.short	0x0000
        /*0064*/ 	.byte	0x00, 0xf5, 0x21, 0x00


	//----- nvinfo : EIATTR_SPARSE_MMA_MASK
	.align		4
.L_250:
        /*0068*/ 	.byte	0x03, 0x50
        /*006a*/ 	.short	0x0000


	//----- nvinfo : EIATTR_MAXREG_COUNT
	.align		4
        /*006c*/ 	.byte	0x03, 0x1b
        /*006e*/ 	.short	0x00ff


	//----- nvinfo : EIATTR_MERCURY_ISA_VERSION
	.align		4
        /*0070*/ 	.byte	0x03, 0x5f
        /*0072*/ 	.short	0x0101


	//----- nvinfo : EIATTR_VRC_CTA_INIT_COUNT
	.align		4
        /*0074*/ 	.byte	0x02, 0x4a
	.zero		1
	.zero		1


	//----- nvinfo : EIATTR_EXIT_INSTR_OFFSETS
	.align		4
        /*0078*/ 	.byte	0x04, 0x1c
        /*007a*/ 	.short	(.L_252 - .L_251)


	//   ....[0]....
.L_251:
        /*007c*/ 	.word	0x00000080


	//   ....[1]....
        /*0080*/ 	.word	0x00000e20


	//----- nvinfo : EIATTR_CRS_STACK_SIZE
	.align		4
.L_252:
        /*0084*/ 	.byte	0x04, 0x1e
        /*0086*/ 	.short	(.L_254 - .L_253)
.L_253:
        /*0088*/ 	.word	0x00000000


	//----- nvinfo : EIATTR_CBANK_PARAM_SIZE
	.align		4
.L_254:
        /*008c*/ 	.byte	0x03, 0x19
        /*008e*/ 	.short	0x0028


	//----- nvinfo : EIATTR_PARAM_CBANK
	.align		4
        /*0090*/ 	.byte	0x04, 0x0a
        /*0092*/ 	.short	(.L_256 - .L_255)
	.align		4
.L_255:
        /*0094*/ 	.word	index@(.nv.constant0._Z6getSigPiS_S_S_ii)
        /*0098*/ 	.short	0x0380
        /*009a*/ 	.short	0x0028


	//----- nvinfo : EIATTR_SW_WAR
	.align		4
.L_256:
        /*009c*/ 	.byte	0x04, 0x36
        /*009e*/ 	.short	(.L_258 - .L_257)
.L_257:
        /*00a0*/ 	.word	0x00000008
.L_258:


//--------------------- .nv.callgraph             --------------------------
	.section	.nv.callgraph,"",@"SHT_CUDA_CALLGRAPH"
	.align	4
	.sectionentsize	8
	.align		4
        /*0000*/ 	.word	0x00000000
	.align		4
        /*0004*/ 	.word	0xffffffff
	.align		4
        /*0008*/ 	.word	index@(_Z10ASPT_densePiS_S_S_S_S_)
	.align		4
        /*000c*/ 	.word	index@(vprintf)
	.align		4
        /*0010*/ 	.word	index@(_Z10ASPT_densePiS_S_S_S_S_)
	.align		4
        /*0014*/ 	.word	index@(free)
	.align		4
        /*0018*/ 	.word	index@(_Z10ASPT_densePiS_S_S_S_S_)
	.align		4
        /*001c*/ 	.word	index@(malloc)
	.align		4
        /*0020*/ 	.word	0x00000000
	.align		4
        /*0024*/ 	.word	0xfffffffe
	.align		4
        /*0028*/ 	.word	0x00000000
	.align		4
        /*002c*/ 	.word	0xfffffffd
	.align		4
        /*0030*/ 	.word	0x00000000
	.align		4
        /*0034*/ 	.word	0xfffffffc


//--------------------- .nv.constant4             --------------------------
	.section	.nv.constant4,"a",@progbits
	.align	8
	.align		8
.nv.constant4:
        /*0000*/ 	.dword	_ZN34_INTERNAL_e1663be8_4_k_cu_e8bcbaae4cuda3std3__45__cpo5beginE
	.align		8
        /*0008*/ 	.dword	_ZN34_INTERNAL_e1663be8_4_k_cu_e8bcbaae4cuda3std3__45__cpo3endE
	.align		8
        /*0010*/ 	.dword	_ZN34_INTERNAL_e1663be8_4_k_cu_e8bcbaae4cuda3std3__45__cpo6cbeginE
	.align		8
        /*0018*/ 	.dword	_ZN34_INTERNAL_e1663be8_4_k_cu_e8bcbaae4cuda3std3__45__cpo4cendE
	.align		8
        /*0020*/ 	.dword	_ZN34_INTERNAL_e1663be8_4_k_cu_e8bcbaae4cuda3std3__45__cpo6rbeginE
	.align		8
        /*0028*/ 	.dword	_ZN34_INTERNAL_e1663be8_4_k_cu_e8bcbaae4cuda3std3__45__cpo4rendE
	.align		8
        /*0030*/ 	.dword	_ZN34_INTERNAL_e1663be8_4_k_cu_e8bcbaae4cuda3std3__45__cpo7crbeginE
	.align		8
        /*0038*/ 	.dword	_ZN34_INTERNAL_e1663be8_4_k_cu_e8bcbaae4cuda3std3__45__cpo5crendE
	.align		8
        /*0040*/ 	.dword	_ZN34_INTERNAL_e1663be8_4_k_cu_e8bcbaae4cuda3std3__436_GLOBAL__N__e1663be8_4_k_cu_e8bcbaae6ignoreE
	.align		8
        /*0048*/ 	.dword	_ZN34_INTERNAL_e1663be8_4_k_cu_e8bcbaae4cuda3std3__419piecewise_constructE
	.align		8
        /*0050*/ 	.dword	_ZN34_INTERNAL_e1663be8_4_k_cu_e8bcbaae4cuda3std3__48in_placeE
	.align		8
        /*0058*/ 	.dword	_ZN34_INTERNAL_e1663be8_4_k_cu_e8bcbaae4cuda3std3__420unreachable_sentinelE
	.align		8
        /*0060*/ 	.dword	_ZN34_INTERNAL_e1663be8_4_k_cu_e8bcbaae4cuda3std3__47nulloptE
	.align		8
        /*0068*/ 	.dword	_ZN34_INTERNAL_e1663be8_4_k_cu_e8bcbaae4cuda3std3__48unexpectE
	.align		8
        /*0070*/ 	.dword	_ZN34_INTERNAL_e1663be8_4_k_cu_e8bcbaae4cuda3std6ranges3__45__cpo4swapE
	.align		8
        /*0078*/ 	.dword	_ZN34_INTERNAL_e1663be8_4_k_cu_e8bcbaae4cuda3std6ranges3__45__cpo9iter_moveE
	.align		8
        /*0080*/ 	.dword	_ZN34_INTERNAL_e1663be8_4_k_cu_e8bcbaae4cuda3std6ranges3__45__cpo5beginE
	.align		8
        /*0088*/ 	.dword	_ZN34_INTERNAL_e1663be8_4_k_cu_e8bcbaae4cuda3std6ranges3__45__cpo3endE
	.align		8
        /*0090*/ 	.dword	_ZN34_INTERNAL_e1663be8_4_k_cu_e8bcbaae4cuda3std6ranges3__45__cpo6cbeginE
	.align		8
        /*0098*/ 	.dword	_ZN34_INTERNAL_e1663be8_4_k_cu_e8bcbaae4cuda3std6ranges3__45__cpo4cendE
	.align		8
        /*00a0*/ 	.dword	_ZN34_INTERNAL_e1663be8_4_k_cu_e8bcbaae4cuda3std6ranges3__45__cpo7advanceE
	.align		8
        /*00a8*/ 	.dword	_ZN34_INTERNAL_e1663be8_4_k_cu_e8bcbaae4cuda3std6ranges3__45__cpo9iter_swapE
	.align		8
        /*00b0*/ 	.dword	_ZN34_INTERNAL_e1663be8_4_k_cu_e8bcbaae4cuda3std6ranges3__45__cpo4nextE
	.align		8
        /*00b8*/ 	.dword	_ZN34_INTERNAL_e1663be8_4_k_cu_e8bcbaae4cuda3std6ranges3__45__cpo4prevE
	.align		8
        /*00c0*/ 	.dword	_ZN34_INTERNAL_e1663be8_4_k_cu_e8bcbaae4cuda3std6ranges3__45__cpo4dataE
	.align		8
        /*00c8*/ 	.dword	_ZN34_INTERNAL_e1663be8_4_k_cu_e8bcbaae4cuda3std6ranges3__45__cpo5cdataE
	.align		8
        /*00d0*/ 	.dword	_ZN34_INTERNAL_e1663be8_4_k_cu_e8bcbaae4cuda3std6ranges3__45__cpo4sizeE
	.align		8
        /*00d8*/ 	.dword	_ZN34_INTERNAL_e1663be8_4_k_cu_e8bcbaae4cuda3std6ranges3__45__cpo5ssizeE
	.align		8
        /*00e0*/ 	.dword	_ZN34_INTERNAL_e1663be8_4_k_cu_e8bcbaae4cuda3std6ranges3__45__cpo8distanceE
	.align		8
        /*00e8*/ 	.dword	_ZN34_INTERNAL_e1663be8_4_k_cu_e8bcbaae6thrust24THRUST_300001_SM_1000_NS8cuda_cub3parE
	.align		8
        /*00f0*/ 	.dword	_ZN34_INTERNAL_e1663be8_4_k_cu_e8bcbaae6thrust24THRUST_300001_SM_1000_NS8cuda_cub10par_nosyncE
	.align		8
        /*00f8*/ 	.dword	_ZN34_INTERNAL_e1663be8_4_k_cu_e8bcbaae6thrust24THRUST_300001_SM_1000_NS6system6detail10sequential3seqE
	.align		8
        /*0100*/ 	.dword	_ZN34_INTERNAL_e1663be8_4_k_cu_e8bcbaae6thrust24THRUST_300001_SM_1000_NS6system3cpp3parE
	.align		8
        /*0108*/ 	.dword	_ZN34_INTERNAL_e1663be8_4_k_cu_e8bcbaae6thrust24THRUST_300001_SM_1000_NS12placeholders2_1E
	.align		8
        /*0110*/ 	.dword	_ZN34_INTERNAL_e1663be8_4_k_cu_e8bcbaae6thrust24THRUST_300001_SM_1000_NS12placeholders2_2E
	.align		8
        /*0118*/ 	.dword	_ZN34_INTERNAL_e1663be8_4_k_cu_e8bcbaae6thrust24THRUST_300001_SM_1000_NS12placeholders2_3E
	.align		8
        /*0120*/ 	.dword	_ZN34_INTERNAL_e1663be8_4_k_cu_e8bcbaae6thrust24THRUST_300001_SM_1000_NS12placeholders2_4E
	.align		8
        /*0128*/ 	.dword	_ZN34_INTERNAL_e1663be8_4_k_cu_e8bcbaae6thrust24THRUST_300001_SM_1000_NS12placeholders2_5E
	.align		8
        /*0130*/ 	.dword	_ZN34_INTERNAL_e1663be8_4_k_cu_e8bcbaae6thrust24THRUST_300001_SM_1000_NS12placeholders2_6E
	.align		8
        /*0138*/ 	.dword	_ZN34_INTERNAL_e1663be8_4_k_cu_e8bcbaae6thrust24THRUST_300001_SM_1000_NS12placeholders2_7E
	.align		8
        /*0140*/ 	.dword	_ZN34_INTERNAL_e1663be8_4_k_cu_e8bcbaae6thrust24THRUST_300001_SM_1000_NS12placeholders2_8E
	.align		8
        /*0148*/ 	.dword	_ZN34_INTERNAL_e1663be8_4_k_cu_e8bcbaae6thrust24THRUST_300001_SM_1000_NS12placeholders2_9E
	.align		8
        /*0150*/ 	.dword	_ZN34_INTERNAL_e1663be8_4_k_cu_e8bcbaae6thrust24THRUST_300001_SM_1000_NS12placeholders3_10E
	.align		8
        /*0158*/ 	.dword	_ZN34_INTERNAL_e1663be8_4_k_cu_e8bcbaae6thrust24THRUST_300001_SM_1000_NS3seqE
	.align		8
        /*0160*/ 	.dword	_ZN34_INTERNAL_e1663be8_4_k_cu_e8bcbaae6thrust24THRUST_300001_SM_1000_NS6deviceE
	.align		8
        /*0168*/ 	.dword	$str
	.align		8
        /*0170*/ 	.dword	$str$1
	.align		8
        /*0178*/ 	.dword	vprintf
	.align		8
        /*0180*/ 	.dword	malloc
	.align		8
        /*0188*/ 	.dword	free


//--------------------- .text._ZN3cub18CUB_300001_SM_10006detail11EmptyKernelIvEEvv --------------------------
	.section	.text._ZN3cub18CUB_300001_SM_10006detail11EmptyKernelIvEEvv,"ax",@progbits
	.align	128
        .global         _ZN3cub18CUB_300001_SM_10006detail11EmptyKernelIvEEvv
        .type           _ZN3cub18CUB_300001_SM_10006detail11EmptyKernelIvEEvv,@function
        .size           _ZN3cub18CUB_300001_SM_10006detail11EmptyKernelIvEEvv,(.L_x_146 - _ZN3cub18CUB_300001_SM_10006detail11EmptyKernelIvEEvv)
        .other          _ZN3cub18CUB_300001_SM_10006detail11EmptyKernelIvEEvv,@"STO_CUDA_ENTRY STV_DEFAULT"
_ZN3cub18CUB_300001_SM_10006detail11EmptyKernelIvEEvv:
.text._ZN3cub18CUB_300001_SM_10006detail11EmptyKernelIvEEvv:
[----:B------:R-:W-:Y:S01]  /*0000*/  LDC R1, c[0x0][0x37c] ;  /* 0x0000df00ff017b82 */ /* 0x000fe20000000800 */
[----:B------:R-:W-:Y:S05]  /*0010*/  EXIT ;  /* 0x000000000000794d */ /* 0x000fea0003800000 */
.L_x_0:
[----:B------:R-:W-:-:S00]  /*0020*/  BRA `(.L_x_0) ;  /* 0xfffffffc00fc7947 */ /* 0x000fc0000383ffff */
[----:B------:R-:W-:-:S00]  /*0030*/  NOP ;  /* 0x0000000000007918 */ /* 0x000fc00000000000 */
        /* <DEDUP_REMOVED lines=12> */
.L_x_146:


//--------------------- .text._Z11ASPT_sparsePiS_S_S_S_S_ --------------------------
	.section	.text._Z11ASPT_sparsePiS_S_S_S_S_,"ax",@progbits
	.align	128
        .global         _Z11ASPT_sparsePiS_S_S_S_S_
        .type           _Z11ASPT_sparsePiS_S_S_S_S_,@function
        .size           _Z11ASPT_sparsePiS_S_S_S_S_,(.L_x_147 - _Z11ASPT_sparsePiS_S_S_S_S_)
        .other          _Z11ASPT_sparsePiS_S_S_S_S_,@"STO_CUDA_ENTRY STV_DEFAULT"
_Z11ASPT_sparsePiS_S_S_S_S_:
.text._Z11ASPT_sparsePiS_S_S_S_S_:
[----:B------:R-:W-:Y:S01]  /*0000*/  LDC R1, c[0x0][0x37c] ;  /* 0x0000df00ff017b82 */ /* 0x000fe20000000800 */
[----:B------:R-:W0:Y:S07]  /*0010*/  S2R R9, SR_CTAID.X ;  /* 0x0000000000097919 */ /* 0x000e2e0000002500 */
[----:B------:R-:W0:Y:S01]  /*0020*/  LDC.64 R2, c[0x0][0x388] ;  /* 0x0000e200ff027b82 */ /* 0x000e220000000a00 */
[----:B------:R-:W1:Y:S01]  /*0030*/  LDCU.64 UR6, c[0x0][0x358] ;  /* 0x00006b00ff0677ac */ /* 0x000e620008000a00 */
[----:B------:R-:W2:Y:S06]  /*0040*/  S2R R8, SR_TID.X ;  /* 0x0000000000087919 */ /* 0x000eac0000002100 */
[----:B------:R-:W3:Y:S01]  /*0050*/  LDC.64 R6, c[0x0][0x380] ;  /* 0x0000e000ff067b82 */ /* 0x000ee20000000a00 */
[----:B0-----:R-:W-:-:S05]  /*0060*/  IMAD.WIDE.U32 R2, R9, 0x4, R2 ;  /* 0x0000000409027825 */ /* 0x001fca00078e0002 */
[----:B-1----:R-:W4:Y:S04]  /*0070*/  LDG.E R0, desc[UR6][R2.64+0x4] ;  /* 0x0000040602007981 */ /* 0x002f28000c1e1900 */
[----:B------:R-:W4:Y:S02]  /*0080*/  LDG.E R5, desc[UR6][R2.64] ;  /* 0x0000000602057981 */ /* 0x000f24000c1e1900 */
[----:B----4-:R-:W-:Y:S02]  /*0090*/  IADD3 R4, PT, PT, R0, -R5, RZ ;  /* 0x8000000500047210 */ /* 0x010fe40007ffe0ff */
[----:B--2---:R-:W-:-:S03]  /*00a0*/  SHF.R.U32.HI R0, RZ, 0x5, R8 ;  /* 0x00000005ff007819 */ /* 0x004fc60000011608 */
[----:B------:R-:W-:-:S04]  /*00b0*/  IMAD R5, R5, 0xa, R4 ;  /* 0x0000000a05057824 */ /* 0x000fc800078e0204 */
[----:B------:R-:W-:-:S04]  /*00c0*/  IMAD R5, R0, R4, R5 ;  /* 0x0000000400057224 */ /* 0x000fc800078e0205 */
[----:B---3--:R-:W-:-:S05]  /*00d0*/  IMAD.WIDE R6, R5, 0x4, R6 ;  /* 0x0000000405067825 */ /* 0x008fca00078e0206 */
[----:B------:R-:W2:Y:S04]  /*00e0*/  LDG.E R4, desc[UR6][R6.64+-0x4] ;  /* 0xfffffc0606047981 */ /* 0x000ea8000c1e1900 */
[----:B------:R-:W2:Y:S02]  /*00f0*/  LDG.E R5, desc[UR6][R6.64] ;  /* 0x0000000606057981 */ /* 0x000ea4000c1e1900 */
[----:B--2---:R-:W-:-:S13]  /*0100*/  ISETP.GE.AND P0, PT, R4, R5, PT ;  /* 0x000000050400720c */ /* 0x004fda0003f06270 */
[----:B------:R-:W-:Y:S05]  /*0110*/  @P0 EXIT ;  /* 0x000000000000094d */ /* 0x000fea0003800000 */
[----:B------:R-:W0:Y:S01]  /*0120*/  LDC.64 R2, c[0x0][0x3a8] ;  /* 0x0000ea00ff027b82 */ /* 0x000e220000000a00 */
[----:B------:R-:W-:Y:S01]  /*0130*/  IMAD R7, R9, 0xa, R0 ;  /* 0x0000000a09077824 */ /* 0x000fe200078e0200 */
[----:B------:R-:W-:-:S04]  /*0140*/  LOP3.LUT R0, R8, 0x1f, RZ, 0xc0, !PT ;  /* 0x0000001f08007812 */ /* 0x000fc800078ec0ff */
[----:B------:R-:W-:-:S05]  /*0150*/  LEA R7, R7, R0, 0x5 ;  /* 0x0000000007077211 */ /* 0x000fca00078e28ff */
[----:B0-----:R-:W-:-:S05]  /*0160*/  IMAD.WIDE.U32 R2, R7, 0x4, R2 ;  /* 0x0000000407027825 */ /* 0x001fca00078e0002 */
[----:B------:R0:W5:Y:S01]  /*0170*/  LDG.E R9, desc[UR6][R2.64] ;  /* 0x0000000602097981 */ /* 0x000162000c1e1900 */
[CC--:B------:R-:W-:Y:S01]  /*0180*/  IADD3 R6, PT, PT, -R4.reuse, R5.reuse, RZ ;  /* 0x0000000504067210 */ /* 0x0c0fe20007ffe1ff */
[----:B------:R-:W-:Y:S01]  /*0190*/  BSSY.RECONVERGENT B0, `(.L_x_1) ;  /* 0x0000016000007945 */ /* 0x000fe20003800200 */
[----:B------:R-:W-:Y:S02]  /*01a0*/  IADD3 R7, PT, PT, R4, -R5, RZ ;  /* 0x8000000504077210 */ /* 0x000fe40007ffe0ff */
[----:B------:R-:W-:Y:S02]  /*01b0*/  LOP3.LUT P1, R8, R6, 0x3, RZ, 0xc0, !PT ;  /* 0x0000000306087812 */ /* 0x000fe4000782c0ff */
[----:B------:R-:W-:-:S11]  /*01c0*/  ISETP.GT.U32.AND P0, PT, R7, -0x4, PT ;  /* 0xfffffffc0700780c */ /* 0x000fd60003f04070 */
[----:B0-----:R-:W-:Y:S05]  /*01d0*/  @!P1 BRA `(.L_x_2) ;  /* 0x0000000000449947 */ /* 0x001fea0003800000 */
[----:B------:R-:W0:Y:S01]  /*01e0*/  LDC.64 R6, c[0x0][0x3a0] ;  /* 0x0000e800ff067b82 */ /* 0x000e220000000a00 */
[----:B------:R-:W-:-:S07]  /*01f0*/  IADD3 R8, PT, PT, -R8, RZ, RZ ;  /* 0x000000ff08087210 */ /* 0x000fce0007ffe1ff */
[----:B------:R-:W1:Y:S08]  /*0200*/  LDC.64 R10, c[0x0][0x390] ;  /* 0x0000e400ff0a7b82 */ /* 0x000e700000000a00 */
[----:B------:R-:W2:Y:S02]  /*0210*/  LDC.64 R12, c[0x0][0x398] ;  /* 0x0000e600ff0c7b82 */ /* 0x000ea40000000a00 */
.L_x_3:
[----:B-1----:R-:W-:-:S06]  /*0220*/  IMAD.WIDE R14, R4, 0x4, R10 ;  /* 0x00000004040e7825 */ /* 0x002fcc00078e020a */
[----:B---3--:R-:W3:Y:S02]  /*0230*/  LDG.E R15, desc[UR6][R14.64] ;  /* 0x000000060e0f7981 */ /* 0x008ee4000c1e1900 */
[C---:B---3--:R-:W-:Y:S01]  /*0240*/  LEA R19, R15.reuse, R0, 0x5 ;  /* 0x000000000f137211 */ /* 0x048fe200078e28ff */
[----:B--2---:R-:W-:-:S04]  /*0250*/  IMAD.WIDE R16, R15, 0x4, R12 ;  /* 0x000000040f107825 */ /* 0x004fc800078e020c */
[----:B0-----:R-:W-:Y:S02]  /*0260*/  IMAD.WIDE R18, R19, 0x4, R6 ;  /* 0x0000000413127825 */ /* 0x001fe400078e0206 */
[----:B------:R-:W2:Y:S04]  /*0270*/  LDG.E R16, desc[UR6][R16.64] ;  /* 0x0000000610107981 */ /* 0x000ea8000c1e1900 */
[----:B------:R-:W2:Y:S01]  /*0280*/  LDG.E R18, desc[UR6][R18.64] ;  /* 0x0000000612127981 */ /* 0x000ea2000c1e1900 */
[----:B------:R-:W-:Y:S02]  /*0290*/  IADD3 R8, PT, PT, R8, 0x1, RZ ;  /* 0x0000000108087810 */ /* 0x000fe40007ffe0ff */
[----:B------:R-:W-:Y:S02]  /*02a0*/  IADD3 R4, PT, PT, R4, 0x1, RZ ;  /* 0x0000000104047810 */ /* 0x000fe40007ffe0ff */
[----:B------:R-:W-:Y:S01]  /*02b0*/  ISETP.NE.AND P1, PT, R8, RZ, PT ;  /* 0x000000ff0800720c */ /* 0x000fe20003f25270 */
[----:B--2--5:R-:W-:-:S05]  /*02c0*/  IMAD R9, R16, R18, R9 ;  /* 0x0000001210097224 */ /* 0x024fca00078e0209 */
[----:B------:R3:W-:Y:S07]  /*02d0*/  STG.E desc[UR6][R2.64], R9 ;  /* 0x0000000902007986 */ /* 0x0007ee000c101906 */
[----:B------:R-:W-:Y:S05]  /*02e0*/  @P1 BRA `(.L_x_3) ;  /* 0xfffffffc00cc1947 */ /* 0x000fea000383ffff */
.L_x_2:
[----:B------:R-:W-:Y:S05]  /*02f0*/  BSYNC.RECONVERGENT B0 ;  /* 0x0000000000007941 */ /* 0x000fea0003800200 */
.L_x_1:
[----:B------:R-:W-:Y:S05]  /*0300*/  @P0 EXIT ;  /* 0x000000000000094d */ /* 0x000fea0003800000 */
[----:B------:R-:W0:Y:S01]  /*0310*/  LDCU.64 UR4, c[0x0][0x390] ;  /* 0x00007200ff0477ac */ /* 0x000e220008000a00 */
[----:B------:R-:W-:Y:S01]  /*0320*/  IADD3 R5, PT, PT, -R5, R4, RZ ;  /* 0x0000000405057210 */ /* 0x000fe20007ffe1ff */
[----:B0-----:R-:W-:-:S04]  /*0330*/  UIADD3 UR4, UP0, UPT, UR4, 0x8, URZ ;  /* 0x0000000804047890 */ /* 0x001fc8000ff1e0ff */
[----:B------:R-:W-:-:S12]  /*0340*/  UIADD3.X UR5, UPT, UPT, URZ, UR5, URZ, UP0, !UPT ;  /* 0x00000005ff057290 */ /* 0x000fd800087fe4ff */
.L_x_4:
[----:B------:R-:W-:Y:S01]  /*0350*/  MOV R10, UR4 ;  /* 0x00000004000a7c02 */ /* 0x000fe20008000f00 */
[----:B------:R-:W0:Y:S01]  /*0360*/  LDC.64 R12, c[0x0][0x398] ;  /* 0x0000e600ff0c7b82 */ /* 0x000e220000000a00 */
[----:B------:R-:W-:-:S03]  /*0370*/  MOV R11, UR5 ;  /* 0x00000005000b7c02 */ /* 0x000fc60008000f00 */
[----:B------:R-:W-:-:S04]  /*0380*/  IMAD.WIDE R10, R4, 0x4, R10 ;  /* 0x00000004040a7825 */ /* 0x000fc800078e020a */
[----:B-1----:R-:W1:Y:S01]  /*0390*/  LDC.64 R6, c[0x0][0x3a0] ;  /* 0x0000e800ff067b82 */ /* 0x002e620000000a00 */
[----:B------:R-:W2:Y:S02]  /*03a0*/  LDG.E R15, desc[UR6][R10.64+-0x8] ;  /* 0xfffff8060a0f7981 */ /* 0x000ea4000c1e1900 */
[C---:B--2---:R-:W-:Y:S01]  /*03b0*/  LEA R17, R15.reuse, R0, 0x5 ;  /* 0x000000000f117211 */ /* 0x044fe200078e28ff */
[----:B0-----:R-:W-:-:S04]  /*03c0*/  IMAD.WIDE R14, R15, 0x4, R12 ;  /* 0x000000040f0e7825 */ /* 0x001fc800078e020c */
[----:B-1----:R-:W-:Y:S02]  /*03d0*/  IMAD.WIDE R16, R17, 0x4, R6 ;  /* 0x0000000411107825 */ /* 0x002fe400078e0206 */
[----:B------:R-:W2:Y:S04]  /*03e0*/  LDG.E R14, desc[UR6][R14.64] ;  /* 0x000000060e0e7981 */ /* 0x000ea8000c1e1900 */
[----:B------:R-:W2:Y:S02]  /*03f0*/  LDG.E R16, desc[UR6][R16.64] ;  /* 0x0000000610107981 */ /* 0x000ea4000c1e1900 */
[----:B--2--5:R-:W-:-:S05]  /*0400*/  IMAD R21, R14, R16, R9 ;  /* 0x000000100e157224 */ /* 0x024fca00078e0209 */
[----:B------:R0:W-:Y:S04]  /*0410*/  STG.E desc[UR6][R2.64], R21 ;  /* 0x0000001502007986 */ /* 0x0001e8000c101906 */
[----:B---3--:R-:W2:Y:S02]  /*0420*/  LDG.E R9, desc[UR6][R10.64+-0x4] ;  /* 0xfffffc060a097981 */ /* 0x008ea4000c1e1900 */
[C---:B--2---:R-:W-:Y:S01]  /*0430*/  LEA R19, R9.reuse, R0, 0x5 ;  /* 0x0000000009137211 */ /* 0x044fe200078e28ff */
[----:B------:R-:W-:-:S04]  /*0440*/  IMAD.WIDE R8, R9, 0x4, R12 ;  /* 0x0000000409087825 */ /* 0x000fc800078e020c */
[----:B------:R-:W-:Y:S02]  /*0450*/  IMAD.WIDE R18, R19, 0x4, R6 ;  /* 0x0000000413127825 */ /* 0x000fe400078e0206 */
[----:B------:R-:W2:Y:S04]  /*0460*/  LDG.E R8, desc[UR6][R8.64] ;  /* 0x0000000608087981 */ /* 0x000ea8000c1e1900 */
[----:B------:R-:W2:Y:S02]  /*0470*/  LDG.E R18, desc[UR6][R18.64] ;  /* 0x0000000612127981 */ /* 0x000ea4000c1e1900 */
[----:B--2---:R-:W-:-:S05]  /*0480*/  IMAD R23, R8, R18, R21 ;  /* 0x0000001208177224 */ /* 0x004fca00078e0215 */
[----:B------:R1:W-:Y:S04]  /*0490*/  STG.E desc[UR6][R2.64], R23 ;  /* 0x0000001702007986 */ /* 0x0003e8000c101906 */
[----:B------:R-:W2:Y:S02]  /*04a0*/  LDG.E R15, desc[UR6][R10.64] ;  /* 0x000000060a0f7981 */ /* 0x000ea4000c1e1900 */
[C---:B--2---:R-:W-:Y:S01]  /*04b0*/  LEA R17, R15.reuse, R0, 0x5 ;  /* 0x000000000f117211 */ /* 0x044fe200078e28ff */
[----:B------:R-:W-:-:S04]  /*04c0*/  IMAD.WIDE R14, R15, 0x4, R12 ;  /* 0x000000040f0e7825 */ /* 0x000fc800078e020c */
[----:B------:R-:W-:Y:S02]  /*04d0*/  IMAD.WIDE R16, R17, 0x4, R6 ;  /* 0x0000000411107825 */ /* 0x000fe400078e0206 */
[----:B------:R-:W0:Y:S04]  /*04e0*/  LDG.E R14, desc[UR6][R14.64] ;  /* 0x000000060e0e7981 */ /* 0x000e28000c1e1900 */
[----:B------:R-:W0:Y:S02]  /*04f0*/  LDG.E R16, desc[UR6][R16.64] ;  /* 0x0000000610107981 */ /* 0x000e24000c1e1900 */
[----:B0-----:R-:W-:-:S05]  /*0500*/  IMAD R21, R14, R16, R23 ;  /* 0x000000100e157224 */ /* 0x001fca00078e0217 */
[----:B------:R1:W-:Y:S04]  /*0510*/  STG.E desc[UR6][R2.64], R21 ;  /* 0x0000001502007986 */ /* 0x0003e8000c101906 */
[----:B------:R-:W2:Y:S02]  /*0520*/  LDG.E R9, desc[UR6][R10.64+0x4] ;  /* 0x000004060a097981 */ /* 0x000ea4000c1e1900 */
[C---:B--2---:R-:W-:Y:S01]  /*0530*/  LEA R19, R9.reuse, R0, 0x5 ;  /* 0x0000000009137211 */ /* 0x044fe200078e28ff */
[----:B------:R-:W-:-:S04]  /*0540*/  IMAD.WIDE R12, R9, 0x4, R12 ;  /* 0x00000004090c7825 */ /* 0x000fc800078e020c */
[----:B------:R-:W-:Y:S02]  /*0550*/  IMAD.WIDE R6, R19, 0x4, R6 ;  /* 0x0000000413067825 */ /* 0x000fe400078e0206 */
[----:B------:R-:W2:Y:S04]  /*0560*/  LDG.E R12, desc[UR6][R12.64] ;  /* 0x000000060c0c7981 */ /* 0x000ea8000c1e1900 */
[----:B------:R-:W2:Y:S01]  /*0570*/  LDG.E R6, desc[UR6][R6.64] ;  /* 0x0000000606067981 */ /* 0x000ea2000c1e1900 */
[----:B------:R-:W-:Y:S02]  /*0580*/  IADD3 R5, PT, PT, R5, 0x4, RZ ;  /* 0x0000000405057810 */ /* 0x000fe40007ffe0ff */
[----:B------:R-:W-:Y:S02]  /*0590*/  IADD3 R4, PT, PT, R4, 0x4, RZ ;  /* 0x0000000404047810 */ /* 0x000fe40007ffe0ff */
[----:B------:R-:W-:Y:S01]  /*05a0*/  ISETP.NE.AND P0, PT, R5, RZ, PT ;  /* 0x000000ff0500720c */ /* 0x000fe20003f05270 */
[----:B--2---:R-:W-:-:S05]  /*05b0*/  IMAD R9, R12, R6, R21 ;  /* 0x000000060c097224 */ /* 0x004fca00078e0215 */
[----:B------:R1:W-:Y:S07]  /*05c0*/  STG.E desc[UR6][R2.64], R9 ;  /* 0x0000000902007986 */ /* 0x0003ee000c101906 */
[----:B------:R-:W-:Y:S05]  /*05d0*/  @P0 BRA `(.L_x_4) ;  /* 0xfffffffc005c0947 */ /* 0x000fea000383ffff */
[----:B------:R-:W-:Y:S05]  /*05e0*/  EXIT ;  /* 0x000000000000794d */ /* 0x000fea0003800000 */
.L_x_5:
        /* <DEDUP_REMOVED lines=9> */
.L_x_147:


//--------------------- .text._Z10ASPT_densePiS_S_S_S_S_ --------------------------
	.section	.text._Z10ASPT_densePiS_S_S_S_S_,"ax",@progbits
	.align	128
        .global         _Z10ASPT_densePiS_S_S_S_S_
        .type           _Z10ASPT_densePiS_S_S_S_S_,@function
        .size           _Z10ASPT_densePiS_S_S_S_S_,(.L_x_148 - _Z10ASPT_densePiS_S_S_S_S_)
        .other          _Z10ASPT_densePiS_S_S_S_S_,@"STO_CUDA_ENTRY STV_DEFAULT"
_Z10ASPT_densePiS_S_S_S_S_:
.text._Z10ASPT_densePiS_S_S_S_S_:
[----:B------:R-:W0:Y:S01]  /*0000*/  LDC R1, c[0x0][0x37c] ;  /* 0x0000df00ff017b82 */ /* 0x000e220000000800 */
[----:B------:R-:W1:Y:S07]  /*0010*/  S2R R5, SR_CTAID.X ;  /* 0x0000000000057919 */ /* 0x000e6e0000002500 */
[----:B------:R-:W1:Y:S01]  /*0020*/  LDC.64 R2, c[0x0][0x388] ;  /* 0x0000e200ff027b82 */ /* 0x000e620000000a00 */
[----:B------:R-:W2:Y:S01]  /*0030*/  LDCU.64 UR36, c[0x0][0x358] ;  /* 0x00006b00ff2477ac */ /* 0x000ea20008000a00 */
[----:B0-----:R-:W-:-:S02]  /*0040*/  VIADD R1, R1, 0xfffffff8 ;  /* 0xfffffff801017836 */ /* 0x001fc40000000000 */
[----:B-1----:R-:W-:-:S05]  /*0050*/  IMAD.WIDE.U32 R2, R5, 0x4, R2 ;  /* 0x0000000405027825 */ /* 0x002fca00078e0002 */
[----:B--2---:R-:W2:Y:S04]  /*0060*/  LDG.E R22, desc[UR36][R2.64+0x4] ;  /* 0x0000042402167981 */ /* 0x004ea8000c1e1900 */
[----:B------:R-:W2:Y:S01]  /*0070*/  LDG.E R23, desc[UR36][R2.64] ;  /* 0x0000002402177981 */ /* 0x000ea2000c1e1900 */
[----:B------:R-:W0:Y:S01]  /*0080*/  LDCU UR4, c[0x0][0x2f8] ;  /* 0x00005f00ff0477ac */ /* 0x000e220008000800 */
[----:B------:R-:W-:Y:S01]  /*0090*/  BSSY.RECONVERGENT B0, `(.L_x_6) ;  /* 0x0000054000007945 */ /* 0x000fe20003800200 */
[----:B------:R-:W1:Y:S01]  /*00a0*/  S2R R0, SR_TID.X ;  /* 0x0000000000007919 */ /* 0x000e620000002100 */
[----:B------:R-:W3:Y:S01]  /*00b0*/  LDCU UR5, c[0x0][0x2fc] ;  /* 0x00005f80ff0577ac */ /* 0x000ee20008000800 */
[----:B0-----:R-:W-:-:S05]  /*00c0*/  IADD3 R16, P1, PT, R1, UR4, RZ ;  /* 0x0000000401107c10 */ /* 0x001fca000ff3e0ff */
[----:B---3--:R-:W-:Y:S01]  /*00d0*/  IMAD.X R17, RZ, RZ, UR5, P1 ;  /* 0x00000005ff117e24 */ /* 0x008fe200088e06ff */
[----:B-1----:R-:W-:Y:S02]  /*00e0*/  LOP3.LUT P0, RZ, R0, 0x1f, RZ, 0xc0, !PT ;  /* 0x0000001f00ff7812 */ /* 0x002fe4000780c0ff */
[----:B------:R-:W-:Y:S01]  /*00f0*/  SHF.R.U32.HI R5, RZ, 0x5, R0 ;  /* 0x00000005ff057819 */ /* 0x000fe20000011600 */
[----:B--2---:R-:W-:-:S04]  /*0100*/  IMAD.IADD R24, R22, 0x1, -R23 ;  /* 0x0000000116187824 */ /* 0x004fc800078e0a17 */
[----:B------:R-:W-:Y:S01]  /*0110*/  IMAD R4, R5, R24, RZ ;  /* 0x0000001805047224 */ /* 0x000fe200078e02ff */
[C---:B------:R-:W-:Y:S01]  /*0120*/  ISETP.LT.OR P0, PT, R24.reuse, 0x2, P0 ;  /* 0x000000021800780c */ /* 0x040fe20000701670 */
[----:B------:R-:W-:Y:S02]  /*0130*/  VIADD R25, R24, 0xffffffff ;  /* 0xffffffff18197836 */ /* 0x000fe40000000000 */
[----:B------:R-:W-:-:S10]  /*0140*/  IMAD R26, R23, 0xa, R4 ;  /* 0x0000000a171a7824 */ /* 0x000fd400078e0204 */
[----:B------:R-:W-:Y:S05]  /*0150*/  @P0 BRA `(.L_x_7) ;  /* 0x00000004001c0947 */ /* 0x000fea0003800000 */
[----:B------:R-:W-:Y:S01]  /*0160*/  VIADD R2, R24, 0xfffffffe ;  /* 0xfffffffe18027836 */ /* 0x000fe20000000000 */
[----:B------:R-:W-:Y:S01]  /*0170*/  LOP3.LUT R20, R25, 0x3, RZ, 0xc0, !PT ;  /* 0x0000000319147812 */ /* 0x000fe200078ec0ff */
[----:B------:R-:W-:Y:S02]  /*0180*/  IMAD.IADD R4, R4, 0x1, -R5 ;  /* 0x0000000104047824 */ /* 0x000fe400078e0a05 */
[----:B------:R-:W-:Y:S01]  /*0190*/  IMAD.MOV.U32 R9, RZ, RZ, RZ ;  /* 0x000000ffff097224 */ /* 0x000fe200078e00ff */
[----:B------:R-:W-:Y:S02]  /*01a0*/  ISETP.GE.U32.AND P0, PT, R2, 0x3, PT ;  /* 0x000000030200780c */ /* 0x000fe40003f06070 */
[----:B------:R-:W-:-:S11]  /*01b0*/  ISETP.NE.AND P4, PT, R20, RZ, PT ;  /* 0x000000ff1400720c */ /* 0x000fd60003f85270 */
[----:B------:R-:W-:Y:S05]  /*01c0*/  @!P0 BRA `(.L_x_8) ;  /* 0x0000000000a88947 */ /* 0x000fea0003800000 */
[----:B------:R-:W0:Y:S01]  /*01d0*/  LDC.64 R2, c[0x0][0x380] ;  /* 0x0000e000ff027b82 */ /* 0x000e220000000a00 */
[----:B------:R-:W-:Y:S01]  /*01e0*/  LOP3.LUT R9, R25, 0xfffffffc, RZ, 0xc0, !PT ;  /* 0xfffffffc19097812 */ /* 0x000fe200078ec0ff */
[----:B------:R-:W-:-:S06]  /*01f0*/  UMOV UR4, URZ ;  /* 0x000000ff00047c82 */ /* 0x000fcc0008000000 */
.L_x_9:
[----:B-1----:R-:W-:-:S05]  /*0200*/  IADD3 R19, PT, PT, R26, UR4, RZ ;  /* 0x000000041a137c10 */ /* 0x002fca000fffe0ff */
[----:B0-----:R-:W-:-:S05]  /*0210*/  IMAD.WIDE R18, R19, 0x4, R2 ;  /* 0x0000000413127825 */ /* 0x001fca00078e0202 */
[----:B------:R-:W2:Y:S04]  /*0220*/  LDG.E R21, desc[UR36][R18.64] ;  /* 0x0000002412157981 */ /* 0x000ea8000c1e1900 */
[----:B------:R-:W2:Y:S04]  /*0230*/  LDG.E R8, desc[UR36][R18.64+0x4] ;  /* 0x0000042412087981 */ /* 0x000ea8000c1e1900 */
[----:B------:R-:W3:Y:S04]  /*0240*/  LDG.E R27, desc[UR36][R18.64+0x8] ;  /* 0x00000824121b7981 */ /* 0x000ee8000c1e1900 */
[----:B------:R-:W4:Y:S04]  /*0250*/  LDG.E R29, desc[UR36][R18.64+0xc] ;  /* 0x00000c24121d7981 */ /* 0x000f28000c1e1900 */
[----:B------:R0:W5:Y:S02]  /*0260*/  LDG.E R6, desc[UR36][R18.64+0x10] ;  /* 0x0000102412067981 */ /* 0x000164000c1e1900 */
[----:B0-----:R-:W-:Y:S01]  /*0270*/  IMAD.MOV.U32 R19, RZ, RZ, 0x7fffffff ;  /* 0x7fffffffff137424 */ /* 0x001fe200078e00ff */
[----:B--2---:R-:W-:-:S02]  /*0280*/  ISETP.GT.AND P0, PT, R8, R21, PT ;  /* 0x000000150800720c */ /* 0x004fc40003f04270 */
[----:B---3--:R-:W-:Y:S02]  /*0290*/  ISETP.GT.AND P1, PT, R27, R8, PT ;  /* 0x000000081b00720c */ /* 0x008fe40003f24270 */
[----:B----4-:R-:W-:Y:S02]  /*02a0*/  ISETP.GT.AND P2, PT, R29, R27, PT ;  /* 0x0000001b1d00720c */ /* 0x010fe40003f44270 */
[----:B-----5:R-:W-:-:S07]  /*02b0*/  ISETP.GT.AND P3, PT, R6, R29, PT ;  /* 0x0000001d0600720c */ /* 0x020fce0003f64270 */
[----:B------:R-:W0:Y:S08]  /*02c0*/  @P0 LDC.64 R6, c[0x0][0x390] ;  /* 0x0000e400ff060b82 */ /* 0x000e300000000a00 */
[----:B------:R-:W1:Y:S08]  /*02d0*/  @P1 LDC.64 R10, c[0x0][0x390] ;  /* 0x0000e400ff0a1b82 */ /* 0x000e700000000a00 */
[----:B------:R-:W2:Y:S08]  /*02e0*/  @P2 LDC.64 R14, c[0x0][0x390] ;  /* 0x0000e400ff0e2b82 */ /* 0x000eb00000000a00 */
[----:B------:R-:W3:Y:S01]  /*02f0*/  @P3 LDC.64 R12, c[0x0][0x390] ;  /* 0x0000e400ff0c3b82 */ /* 0x000ee20000000a00 */
[----:B0-----:R-:W-:-:S04]  /*0300*/  @P0 IMAD.WIDE R6, R21, 0x4, R6 ;  /* 0x0000000415060825 */ /* 0x001fc800078e0206 */
[----:B------:R-:W-:Y:S02]  /*0310*/  IMAD.MOV.U32 R21, RZ, RZ, 0x7fffffff ;  /* 0x7fffffffff157424 */ /* 0x000fe400078e00ff */
[----:B-1----:R-:W-:-:S04]  /*0320*/  @P1 IMAD.WIDE R10, R8, 0x4, R10 ;  /* 0x00000004080a1825 */ /* 0x002fc800078e020a */
[----:B------:R-:W-:Y:S01]  /*0330*/  IMAD.MOV.U32 R8, RZ, RZ, 0x7fffffff ;  /* 0x7fffffffff087424 */ /* 0x000fe200078e00ff */
[----:B------:R-:W4:Y:S01]  /*0340*/  @P1 LDG.E R19, desc[UR36][R10.64] ;  /* 0x000000240a131981 */ /* 0x000f22000c1e1900 */
[----:B--2---:R-:W-:-:S04]  /*0350*/  @P2 IMAD.WIDE R14, R27, 0x4, R14 ;  /* 0x000000041b0e2825 */ /* 0x004fc800078e020e */
[----:B------:R-:W2:Y:S01]  /*0360*/  @P0 LDG.E R8, desc[UR36][R6.64] ;  /* 0x0000002406080981 */ /* 0x000ea2000c1e1900 */
[----:B------:R-:W-:-:S03]  /*0370*/  IMAD.MOV.U32 R27, RZ, RZ, 0x7fffffff ;  /* 0x7fffffffff1b7424 */ /* 0x000fc600078e00ff */
[----:B------:R-:W5:Y:S01]  /*0380*/  @P2 LDG.E R21, desc[UR36][R14.64] ;  /* 0x000000240e152981 */ /* 0x000f62000c1e1900 */
[----:B---3--:R-:W-:-:S05]  /*0390*/  @P3 IMAD.WIDE R12, R29, 0x4, R12 ;  /* 0x000000041d0c3825 */ /* 0x008fca00078e020c */
[----:B------:R-:W3:Y:S01]  /*03a0*/  @P3 LDG.E R27, desc[UR36][R12.64] ;  /* 0x000000240c1b3981 */ /* 0x000ee2000c1e1900 */
[----:B------:R-:W0:Y:S01]  /*03b0*/  S2UR UR6, SR_CgaCtaId ;  /* 0x00000000000679c3 */ /* 0x000e220000008800 */
[----:B------:R-:W-:Y:S01]  /*03c0*/  UMOV UR5, 0x400 ;  /* 0x0000040000057882 */ /* 0x000fe20000000000 */
[----:B------:R-:W-:Y:S01]  /*03d0*/  VIADD R18, R4, UR4 ;  /* 0x0000000404127c36 */ /* 0x000fe20008000000 */
[----:B------:R-:W-:Y:S02]  /*03e0*/  UIADD3 UR4, UPT, UPT, UR4, 0x4, URZ ;  /* 0x0000000404047890 */ /* 0x000fe4000fffe0ff */
[----:B0-----:R-:W-:-:S06]  /*03f0*/  ULEA UR5, UR6, UR5, 0x18 ;  /* 0x0000000506057291 */ /* 0x001fcc000f8ec0ff */
[----:B------:R-:W-:Y:S02]  /*0400*/  LEA R18, R18, UR5, 0x2 ;  /* 0x0000000512127c11 */ /* 0x000fe4000f8e10ff */
[----:B------:R-:W-:-:S03]  /*0410*/  ISETP.NE.AND P0, PT, R9, UR4, PT ;  /* 0x0000000409007c0c */ /* 0x000fc6000bf05270 */
[----:B----4-:R1:W-:Y:S04]  /*0420*/  STS [R18+0x4], R19 ;  /* 0x0000041312007388 */ /* 0x0103e80000000800 */
[----:B--2---:R1:W-:Y:S04]  /*0430*/  STS [R18], R8 ;  /* 0x0000000812007388 */ /* 0x0043e80000000800 */
[----:B-----5:R1:W-:Y:S04]  /*0440*/  STS [R18+0x8], R21 ;  /* 0x0000081512007388 */ /* 0x0203e80000000800 */
[----:B---3--:R1:W-:Y:S01]  /*0450*/  STS [R18+0xc], R27 ;  /* 0x00000c1b12007388 */ /* 0x0083e20000000800 */
[----:B------:R-:W-:Y:S05]  /*0460*/  @P0 BRA `(.L_x_9) ;  /* 0xfffffffc00640947 */ /* 0x000fea000383ffff */
.L_x_8:
[----:B------:R-:W-:Y:S05]  /*0470*/  @!P4 BRA `(.L_x_7) ;  /* 0x000000000054c947 */ /* 0x000fea0003800000 */
[----:B------:R-:W0:Y:S01]  /*0480*/  S2UR UR5, SR_CgaCtaId ;  /* 0x00000000000579c3 */ /* 0x000e220000008800 */
[----:B------:R-:W-:-:S07]  /*0490*/  UMOV UR4, 0x400 ;  /* 0x0000040000047882 */ /* 0x000fce0000000000 */
[----:B------:R-:W2:Y:S01]  /*04a0*/  LDC.64 R10, c[0x0][0x380] ;  /* 0x0000e000ff0a7b82 */ /* 0x000ea20000000a00 */
[----:B0-----:R-:W-:-:S03]  /*04b0*/  ULEA UR5, UR5, UR4, 0x18 ;  /* 0x0000000405057291 */ /* 0x001fc6000f8ec0ff */
[----:B------:R-:W-:-:S09]  /*04c0*/  UMOV UR4, URZ ;  /* 0x000000ff00047c82 */ /* 0x000fd20008000000 */
.L_x_10:
[----:B------:R-:W-:-:S04]  /*04d0*/  IMAD.IADD R3, R26, 0x1, R9 ;  /* 0x000000011a037824 */ /* 0x000fc800078e0209 */
[----:B--2---:R-:W-:-:S05]  /*04e0*/  IMAD.WIDE R2, R3, 0x4, R10 ;  /* 0x0000000403027825 */ /* 0x004fca00078e020a */
[----:B0-----:R-:W2:Y:S04]  /*04f0*/  LDG.E R13, desc[UR36][R2.64] ;  /* 0x00000024020d7981 */ /* 0x001ea8000c1e1900 */
[----:B------:R-:W2:Y:S01]  /*0500*/  LDG.E R6, desc[UR36][R2.64+0x4] ;  /* 0x0000042402067981 */ /* 0x000ea2000c1e1900 */
[----:B-1----:R-:W-:Y:S01]  /*0510*/  IMAD.MOV.U32 R8, RZ, RZ, 0x7fffffff ;  /* 0x7fffffffff087424 */ /* 0x002fe200078e00ff */
[----:B--2---:R-:W-:-:S13]  /*0520*/  ISETP.GT.AND P0, PT, R6, R13, PT ;  /* 0x0000000d0600720c */ /* 0x004fda0003f04270 */
[----:B------:R-:W0:Y:S02]  /*0530*/  @P0 LDC.64 R6, c[0x0][0x390] ;  /* 0x0000e400ff060b82 */ /* 0x000e240000000a00 */
[----:B0-----:R-:W-:-:S05]  /*0540*/  @P0 IMAD.WIDE R6, R13, 0x4, R6 ;  /* 0x000000040d060825 */ /* 0x001fca00078e0206 */
[----:B------:R-:W2:Y:S01]  /*0550*/  @P0 LDG.E R8, desc[UR36][R6.64] ;  /* 0x0000002406080981 */ /* 0x000ea2000c1e1900 */
[----:B------:R-:W-:Y:S01]  /*0560*/  IADD3 R12, PT, PT, R4, R9, RZ ;  /* 0x00000009040c7210 */ /* 0x000fe20007ffe0ff */
[----:B------:R-:W-:Y:S01]  /*0570*/  UIADD3 UR4, UPT, UPT, UR4, 0x1, URZ ;  /* 0x0000000104047890 */ /* 0x000fe2000fffe0ff */
[----:B------:R-:W-:Y:S02]  /*0580*/  VIADD R9, R9, 0x1 ;  /* 0x0000000109097836 */ /* 0x000fe40000000000 */
[----:B------:R-:W-:-:S03]  /*0590*/  LEA R13, R12, UR5, 0x2 ;  /* 0x000000050c0d7c11 */ /* 0x000fc6000f8e10ff */
[----:B------:R-:W-:Y:S02]  /*05a0*/  ISETP.NE.AND P0, PT, R20, UR4, PT ;  /* 0x0000000414007c0c */ /* 0x000fe4000bf05270 */
[----:B--2---:R0:W-:Y:S11]  /*05b0*/  STS [R13], R8 ;  /* 0x000000080d007388 */ /* 0x0041f60000000800 */
[----:B------:R-:W-:Y:S05]  /*05c0*/  @P0 BRA `(.L_x_10) ;  /* 0xfffffffc00c00947 */ /* 0x000fea000383ffff */
.L_x_7:
[----:B------:R-:W-:Y:S05]  /*05d0*/  BSYNC.RECONVERGENT B0 ;  /* 0x0000000000007941 */ /* 0x000fea0003800200 */
.L_x_6:
[----:B------:R-:W2:Y:S01]  /*05e0*/  S2UR UR5, SR_CgaCtaId ;  /* 0x00000000000579c3 */ /* 0x000ea20000008800 */
[----:B------:R-:W-:Y:S01]  /*05f0*/  IMAD R5, R5, -0x33333333, RZ ;  /* 0xcccccccd05057824 */ /* 0x000fe200078e02ff */
[----:B------:R-:W-:-:S06]  /*0600*/  UMOV UR4, 0x400 ;  /* 0x0000040000047882 */ /* 0x000fcc0000000000 */
[----:B------:R-:W-:Y:S01]  /*0610*/  BAR.SYNC.DEFER_BLOCKING 0x0 ;  /* 0x0000000000007b1d */ /* 0x000fe20000010000 */
[----:B------:R-:W-:-:S04]  /*0620*/  SHF.L.W.U32.HI R5, R5, 0x1f, R5 ;  /* 0x0000001f05057819 */ /* 0x000fc80000010e05 */
[----:B------:R-:W-:Y:S01]  /*0630*/  ISETP.GT.U32.AND P0, PT, R5, 0x19999999, PT ;  /* 0x199999990500780c */ /* 0x000fe20003f04070 */
[----:B--2---:R-:W-:-:S06]  /*0640*/  ULEA UR4, UR5, UR4, 0x18 ;  /* 0x0000000405047291 */ /* 0x004fcc000f8ec0ff */
[----:B-1----:R-:W-:-:S04]  /*0650*/  IMAD.U32 R27, RZ, RZ, UR4 ;  /* 0x00000004ff1b7e24 */ /* 0x002fc8000f8e00ff */
[----:B------:R-:W-:-:S04]  /*0660*/  IMAD R28, R24, 0x28, R27 ;  /* 0x00000028181c7824 */ /* 0x000fc800078e021b */
[----:B------:R-:W-:Y:S01]  /*0670*/  VIADD R29, R28, 0xffffffd8 ;  /* 0xffffffd81c1d7836 */ /* 0x000fe20000000000 */
[----:B------:R-:W-:Y:S06]  /*0680*/  @P0 BRA `(.L_x_11) ;  /* 0x0000003c00600947 */ /* 0x000fec0003800000 */
[----:B------:R-:W-:Y:S01]  /*0690*/  ISETP.NE.AND P0, PT, R0, RZ, PT ;  /* 0x000000ff0000720c */ /* 0x000fe20003f05270 */
[----:B------:R-:W-:Y:S01]  /*06a0*/  BSSY.RECONVERGENT B6, `(.L_x_12) ;  /* 0x00002fa000067945 */ /* 0x000fe20003800200 */
[----:B------:R-:W-:-:S11]  /*06b0*/  IMAD.IADD R24, R22, 0x1, -R23 ;  /* 0x0000000116187824 */ /* 0x000fd600078e0a17 */
[----:B------:R-:W-:Y:S05]  /*06c0*/  @P0 BRA `(.L_x_13) ;  /* 0x0000002c00dc0947 */ /* 0x000fea0003800000 */
[----:B------:R-:W-:Y:S01]  /*06d0*/  IMAD.MOV.U32 R3, RZ, RZ, 0xa ;  /* 0x0000000aff037424 */ /* 0x000fe200078e00ff */
[----:B------:R-:W-:-:S03]  /*06e0*/  CS2R R18, SRZ ;  /* 0x0000000000127805 */ /* 0x000fc6000001ff00 */
[----:B------:R-:W-:-:S04]  /*06f0*/  IMAD R30, R24, R3, -0xa ;  /* 0xfffffff6181e7424 */ /* 0x000fc800078e0203 */
[--C-:B------:R-:W-:Y:S01]  /*0700*/  IMAD.MOV.U32 R32, RZ, RZ, R30.reuse ;  /* 0x000000ffff207224 */ /* 0x100fe200078e001e */
[----:B------:R-:W-:Y:S02]  /*0710*/  ISETP.NE.AND P0, PT, R30, RZ, PT ;  /* 0x000000ff1e00720c */ /* 0x000fe40003f05270 */
[----:B------:R-:W-:-:S11]  /*0720*/  SHF.R.S32.HI R31, RZ, 0x1f, R30 ;  /* 0x0000001fff1f7819 */ /* 0x000fd6000001141e */
[----:B------:R-:W-:Y:S05]  /*0730*/  @!P0 BRA `(.L_x_14) ;  /* 0x0000000000708947 */ /* 0x000fea0003800000 */
[----:B------:R-:W-:Y:S01]  /*0740*/  MOV R0, 0x180 ;  /* 0x0000018000007802 */ /* 0x000fe20000000f00 */
[C---:B------:R-:W-:Y:S01]  /*0750*/  IMAD.SHL.U32 R4, R32.reuse, 0x4, RZ ;  /* 0x0000000420047824 */ /* 0x040fe200078e00ff */
[----:B------:R-:W-:Y:S02]  /*0760*/  SHF.L.U64.HI R5, R32, 0x2, R31 ;  /* 0x0000000220057819 */ /* 0x000fe4000001021f */
[----:B------:R1:W2:Y:S05]  /*0770*/  LDC.64 R2, c[0x4][R0] ;  /* 0x0100000000027b82 */ /* 0x0002aa0000000a00 */
[----:B------:R-:W-:-:S07]  /*0780*/  LEPC R20, `(.L_x_15) ;  /* 0x000000001014794e */ /* 0x000fce0000000000 */
[----:B012---:R-:W-:Y:S05]  /*0790*/  CALL.ABS.NOINC R2 ;  /* 0x0000000002007343 */ /* 0x007fea0003c00000 */
.L_x_15:
[----:B------:R-:W-:Y:S01]  /*07a0*/  ISETP.NE.U32.AND P0, PT, R4, RZ, PT ;  /* 0x000000ff0400720c */ /* 0x000fe20003f05070 */
[----:B------:R-:W-:Y:S01]  /*07b0*/  IMAD.MOV.U32 R18, RZ, RZ, R5 ;  /* 0x000000ffff127224 */ /* 0x000fe200078e0005 */
[----:B------:R-:W-:Y:S02]  /*07c0*/  MOV R19, R4 ;  /* 0x0000000400137202 */ /* 0x000fe40000000f00 */
[----:B------:R-:W-:-:S13]  /*07d0*/  ISETP.NE.AND.EX P0, PT, R5, RZ, PT, P0 ;  /* 0x000000ff0500720c */ /* 0x000fda0003f05300 */
[----:B------:R-:W-:Y:S05]  /*07e0*/  @P0 BRA `(.L_x_14) ;  /* 0x0000000000440947 */ /* 0x000fea0003800000 */
[----:B------:R-:W-:Y:S02]  /*07f0*/  MOV R0, 0x188 ;  /* 0x0000018800007802 */ /* 0x000fe40000000f00 */
[----:B------:R-:W-:Y:S02]  /*0800*/  CS2R R4, SRZ ;  /* 0x0000000000047805 */ /* 0x000fe4000001ff00 */
[----:B------:R0:W1:Y:S05]  /*0810*/  LDC.64 R2, c[0x4][R0] ;  /* 0x0100000000027b82 */ /* 0x00006a0000000a00 */
[----:B------:R-:W-:-:S07]  /*0820*/  LEPC R20, `(.L_x_16) ;  /* 0x000000001014794e */ /* 0x000fce0000000000 */
[----:B01----:R-:W-:Y:S05]  /*0830*/  CALL.ABS.NOINC R2 ;  /* 0x0000000002007343 */ /* 0x003fea0003c00000 */
.L_x_16:
[----:B------:R-:W0:Y:S01]  /*0840*/  LDC.64 R8, c[0x4][0x168] ;  /* 0x01005a00ff087b82 */ /* 0x000e220000000a00 */
[----:B------:R-:W-:Y:S01]  /*0850*/  MOV R2, 0x178 ;  /* 0x0000017800027802 */ /* 0x000fe20000000f00 */
[----:B------:R-:W1:Y:S01]  /*0860*/  LDCU.64 UR4, c[0x4][0x170] ;  /* 0x01002e00ff0477ac */ /* 0x000e620008000a00 */
[----:B------:R-:W-:Y:S02]  /*0870*/  IMAD.MOV.U32 R6, RZ, RZ, R16 ;  /* 0x000000ffff067224 */ /* 0x000fe400078e0010 */
[----:B------:R-:W-:-:S03]  /*0880*/  IMAD.MOV.U32 R7, RZ, RZ, R17 ;  /* 0x000000ffff077224 */ /* 0x000fc600078e0011 */
[----:B------:R-:W2:Y:S01]  /*0890*/  LDC.64 R2, c[0x4][R2] ;  /* 0x0100000002027b82 */ /* 0x000ea20000000a00 */
[----:B-1----:R-:W-:Y:S02]  /*08a0*/  IMAD.U32 R4, RZ, RZ, UR4 ;  /* 0x00000004ff047e24 */ /* 0x002fe4000f8e00ff */
[----:B------:R-:W-:Y:S01]  /*08b0*/  IMAD.U32 R5, RZ, RZ, UR5 ;  /* 0x00000005ff057e24 */ /* 0x000fe2000f8e00ff */
[----:B0-----:R0:W-:Y:S06]  /*08c0*/  STL.64 [R1], R8 ;  /* 0x0000000801007387 */ /* 0x0011ec0000100a00 */
[----:B------:R-:W-:-:S07]  /*08d0*/  LEPC R20, `(.L_x_17) ;  /* 0x000000001014794e */ /* 0x000fce0000000000 */
[----:B0-2---:R-:W-:Y:S05]  /*08e0*/  CALL.ABS.NOINC R2 ;  /* 0x0000000002007343 */ /* 0x005fea0003c00000 */
.L_x_17:
[----:B------:R-:W-:Y:S05]  /*08f0*/  BPT.TRAP 0x1 ;  /* 0x000000040000795c */ /* 0x000fea0000300000 */
.L_x_14:
[----:B------:R-:W-:-:S13]  /*0900*/  ISETP.GE.AND P0, PT, R30, 0x1, PT ;  /* 0x000000011e00780c */ /* 0x000fda0003f06270 */
[----:B------:R-:W-:Y:S05]  /*0910*/  @!P0 BRA `(.L_x_18) ;  /* 0x0000000800d08947 */ /* 0x000fea0003800000 */
[----:B------:R-:W1:Y:S01]  /*0920*/  S2UR UR5, SR_CgaCtaId ;  /* 0x00000000000579c3 */ /* 0x000e620000008800 */
[----:B------:R-:W-:Y:S01]  /*0930*/  UMOV UR4, 0x400 ;  /* 0x0000040000047882 */ /* 0x000fe20000000000 */
[----:B------:R-:W-:Y:S01]  /*0940*/  BSSY.RECONVERGENT B2, `(.L_x_18) ;  /* 0x00000b1000027945 */ /* 0x000fe20003800200 */
[----:B-1----:R-:W-:-:S06]  /*0950*/  ULEA UR4, UR5, UR4, 0x18 ;  /* 0x0000000405047291 */ /* 0x002fcc000f8ec0ff */
[----:B------:R-:W-:-:S04]  /*0960*/  IMAD.U32 R27, RZ, RZ, UR4 ;  /* 0x00000004ff1b7e24 */ /* 0x000fc8000f8e00ff */
[----:B------:R-:W-:Y:S01]  /*0970*/  IMAD.MOV.U32 R0, RZ, RZ, R27 ;  /* 0x000000ffff007224 */ /* 0x000fe200078e001b */
[----:B------:R-:W-:-:S07]  /*0980*/  MOV R2, R27 ;  /* 0x0000001b00027202 */ /* 0x000fce0000000f00 */
.L_x_39:
[C---:B------:R-:W-:Y:S01]  /*0990*/  VIADD R6, R0.reuse, 0x80 ;  /* 0x0000008000067836 */ /* 0x040fe20000000000 */
[----:B------:R-:W-:Y:S01]  /*09a0*/  BSSY.RECONVERGENT B1, `(.L_x_19) ;  /* 0x00000a8000017945 */ /* 0x000fe20003800200 */
[----:B0-----:R-:W-:Y:S02]  /*09b0*/  VIADD R8, R0, 0x4 ;  /* 0x0000000400087836 */ /* 0x001fe40000000000 */
[----:B------:R-:W-:Y:S01]  /*09c0*/  IMAD.MOV.U32 R4, RZ, RZ, R0 ;  /* 0x000000ffff047224 */ /* 0x000fe200078e0000 */
[----:B------:R-:W-:Y:S01]  /*09d0*/  VIMNMX.U32 R3, PT, PT, R29, R6, PT ;  /* 0x000000061d037248 */ /* 0x000fe20003fe0000 */
[----:B------:R-:W-:Y:S01]  /*09e0*/  IMAD.MOV.U32 R0, RZ, RZ, R6 ;  /* 0x000000ffff007224 */ /* 0x000fe200078e0006 */
[----:B------:R-:W-:Y:S02]  /*09f0*/  ISETP.GE.U32.AND P1, PT, R6, R29, PT ;  /* 0x0000001d0600720c */ /* 0x000fe40003f26070 */
[----:B------:R-:W-:-:S13]  /*0a00*/  ISETP.NE.AND P0, PT, R8, R3, PT ;  /* 0x000000030800720c */ /* 0x000fda0003f05270 */
[----:B------:R-:W-:Y:S05]  /*0a10*/  @!P0 BRA `(.L_x_20) ;  /* 0x0000000800808947 */ /* 0x000fea0003800000 */
[----:B------:R-:W-:Y:S01]  /*0a20*/  IMAD.MOV.U32 R6, RZ, RZ, R8 ;  /* 0x000000ffff067224 */ /* 0x000fe200078e0008 */
[----:B------:R-:W-:Y:S01]  /*0a30*/  MOV R13, R2 ;  /* 0x00000002000d7202 */ /* 0x000fe20000000f00 */
[----:B------:R-:W-:Y:S02]  /*0a40*/  IMAD.MOV.U32 R17, RZ, RZ, RZ ;  /* 0x000000ffff117224 */ /* 0x000fe400078e00ff */
[----:B------:R-:W-:-:S07]  /*0a50*/  IMAD.MOV.U32 R12, RZ, RZ, R2 ;  /* 0x000000ffff0c7224 */ /* 0x000fce00078e0002 */
.L_x_38:
[----:B0-2---:R-:W-:Y:S01]  /*0a60*/  LDS R5, [R13+0x4] ;  /* 0x000004000d057984 */ /* 0x005fe20000000800 */
[----:B------:R-:W-:Y:S01]  /*0a70*/  BSSY.RECONVERGENT B0, `(.L_x_21) ;  /* 0x0000094000007945 */ /* 0x000fe20003800200 */
[----:B------:R-:W-:Y:S02]  /*0a80*/  VIADD R7, R12, 0x4 ;  /* 0x000000040c077836 */ /* 0x000fe40000000000 */
[----:B------:R-:W0:Y:S02]  /*0a90*/  LDS R8, [R2] ;  /* 0x0000000002087984 */ /* 0x000e240000000800 */
[----:B0-----:R-:W-:Y:S01]  /*0aa0*/  ISETP.GE.AND P0, PT, R5, R8, PT ;  /* 0x000000080500720c */ /* 0x001fe20003f06270 */
[----:B------:R-:W-:-:S12]  /*0ab0*/  VIADD R8, R13, 0x4 ;  /* 0x000000040d087836 */ /* 0x000fd80000000000 */
[----:B------:R-:W-:Y:S05]  /*0ac0*/  @!P0 BRA `(.L_x_22) ;  /* 0x00000000003c8947 */ /* 0x000fea0003800000 */
[----:B------:R-:W0:Y:S01]  /*0ad0*/  LDS R10, [R13] ;  /* 0x000000000d0a7984 */ /* 0x000e220000000800 */
[----:B------:R-:W-:Y:S01]  /*0ae0*/  BSSY.RECONVERGENT B3, `(.L_x_23) ;  /* 0x000000b000037945 */ /* 0x000fe20003800200 */
[----:B------:R-:W-:Y:S01]  /*0af0*/  IMAD.MOV.U32 R9, RZ, RZ, R8 ;  /* 0x000000ffff097224 */ /* 0x000fe200078e0008 */
[----:B0-----:R-:W-:-:S13]  /*0b00*/  ISETP.GE.AND P0, PT, R5, R10, PT ;  /* 0x0000000a0500720c */ /* 0x001fda0003f06270 */
[----:B------:R-:W-:Y:S05]  /*0b10*/  @P0 BRA `(.L_x_24) ;  /* 0x00000000001c0947 */ /* 0x000fea0003800000 */
.L_x_25:
[----:B------:R0:W-:Y:S01]  /*0b20*/  STS [R9], R10 ;  /* 0x0000000a09007388 */ /* 0x0001e20000000800 */
[----:B------:R-:W-:-:S03]  /*0b30*/  IMAD.MOV.U32 R11, RZ, RZ, R13 ;  /* 0x000000ffff0b7224 */ /* 0x000fc600078e000d */
[----:B------:R1:W2:Y:S01]  /*0b40*/  LDS R10, [R13+-0x4] ;  /* 0xfffffc000d0a7984 */ /* 0x0002a20000000800 */
[----:B0-----:R-:W-:Y:S02]  /*0b50*/  IMAD.MOV.U32 R9, RZ, RZ, R11 ;  /* 0x000000ffff097224 */ /* 0x001fe400078e000b */
[----:B-1----:R-:W-:Y:S01]  /*0b60*/  VIADD R13, R13, 0xfffffffc ;  /* 0xfffffffc0d0d7836 */ /* 0x002fe20000000000 */
[----:B--2---:R-:W-:-:S13]  /*0b70*/  ISETP.GE.AND P0, PT, R5, R10, PT ;  /* 0x0000000a0500720c */ /* 0x004fda0003f06270 */
[----:B------:R-:W-:Y:S05]  /*0b80*/  @!P0 BRA `(.L_x_25) ;  /* 0xfffffffc00e48947 */ /* 0x000fea000383ffff */
.L_x_24:
[----:B------:R-:W-:Y:S05]  /*0b90*/  BSYNC.RECONVERGENT B3 ;  /* 0x0000000000037941 */ /* 0x000fea0003800200 */
.L_x_23:
[----:B------:R0:W-:Y:S01]  /*0ba0*/  STS [R9], R5 ;  /* 0x0000000509007388 */ /* 0x0001e20000000800 */
[----:B------:R-:W-:Y:S05]  /*0bb0*/  BRA `(.L_x_26) ;  /* 0x0000000400fc7947 */ /* 0x000fea0003800000 */
.L_x_22:
[C---:B------:R-:W-:Y:S01]  /*0bc0*/  LOP3.LUT R16, R17.reuse, 0x3, RZ, 0xc0, !PT ;  /* 0x0000000311107812 */ /* 0x040fe200078ec0ff */
[----:B------:R-:W-:Y:S01]  /*0bd0*/  BSSY.RECONVERGENT B3, `(.L_x_27) ;  /* 0x0000019000037945 */ /* 0x000fe20003800200 */
[----:B------:R-:W-:Y:S01]  /*0be0*/  ISETP.GE.U32.AND P2, PT, R17, 0x3, PT ;  /* 0x000000031100780c */ /* 0x000fe20003f46070 */
[----:B------:R-:W-:Y:S01]  /*0bf0*/  VIADD R11, R13, 0x8 ;  /* 0x000000080d0b7836 */ /* 0x000fe20000000000 */
[----:B------:R-:W-:Y:S01]  /*0c00*/  ISETP.NE.AND P0, PT, R16, 0x3, PT ;  /* 0x000000031000780c */ /* 0x000fe20003f05270 */
[----:B------:R-:W-:Y:S01]  /*0c10*/  IMAD.MOV.U32 R10, RZ, RZ, R7 ;  /* 0x000000ffff0a7224 */ /* 0x000fe200078e0007 */
[----:B------:R-:W-:-:S11]  /*0c20*/  MOV R9, R6 ;  /* 0x0000000600097202 */ /* 0x000fd60000000f00 */
[----:B------:R-:W-:Y:S05]  /*0c30*/  @!P0 BRA `(.L_x_28) ;  /* 0x0000000000488947 */ /* 0x000fea0003800000 */
[----:B------:R-:W0:Y:S01]  /*0c40*/  LDS R15, [R12] ;  /* 0x000000000c0f7984 */ /* 0x000e220000000800 */
[----:B------:R-:W-:Y:S01]  /*0c50*/  ISETP.NE.AND P0, PT, R16, RZ, PT ;  /* 0x000000ff1000720c */ /* 0x000fe20003f05270 */
[----:B------:R-:W-:Y:S02]  /*0c60*/  VIADD R9, R6, 0xfffffffc ;  /* 0xfffffffc06097836 */ /* 0x000fe40000000000 */
[----:B------:R-:W-:Y:S02]  /*0c70*/  IMAD.MOV.U32 R11, RZ, RZ, R8 ;  /* 0x000000ffff0b7224 */ /* 0x000fe400078e0008 */
[----:B------:R-:W-:Y:S01]  /*0c80*/  IMAD.MOV.U32 R10, RZ, RZ, R12 ;  /* 0x000000ffff0a7224 */ /* 0x000fe200078e000c */
[----:B0-----:R0:W-:Y:S07]  /*0c90*/  STS [R8], R15 ;  /* 0x0000000f08007388 */ /* 0x0011ee0000000800 */
[----:B------:R-:W-:Y:S05]  /*0ca0*/  @!P0 BRA `(.L_x_28) ;  /* 0x00000000002c8947 */ /* 0x000fea0003800000 */
[----:B------:R-:W1:Y:S01]  /*0cb0*/  LDS R14, [R12+-0x4] ;  /* 0xfffffc000c0e7984 */ /* 0x000e620000000800 */
[----:B------:R-:W-:Y:S01]  /*0cc0*/  ISETP.NE.AND P0, PT, R16, 0x1, PT ;  /* 0x000000011000780c */ /* 0x000fe20003f05270 */
[----:B------:R-:W-:Y:S02]  /*0cd0*/  VIADD R10, R12, 0xfffffffc ;  /* 0xfffffffc0c0a7836 */ /* 0x000fe40000000000 */
[----:B------:R-:W-:Y:S02]  /*0ce0*/  IMAD.MOV.U32 R11, RZ, RZ, R13 ;  /* 0x000000ffff0b7224 */ /* 0x000fe400078e000d */
[----:B------:R-:W-:-:S08]  /*0cf0*/  VIADD R9, R6, 0xfffffff8 ;  /* 0xfffffff806097836 */ /* 0x000fd00000000000 */
[----:B------:R-:W-:Y:S01]  /*0d00*/  @P0 IADD3 R10, PT, PT, R12, -0x8, RZ ;  /* 0xfffffff80c0a0810 */ /* 0x000fe20007ffe0ff */
[----:B------:R-:W-:Y:S02]  /*0d10*/  @P0 VIADD R11, R13, 0xfffffffc ;  /* 0xfffffffc0d0b0836 */ /* 0x000fe40000000000 */
[----:B------:R-:W-:Y:S01]  /*0d20*/  @P0 VIADD R9, R6, 0xfffffff4 ;  /* 0xfffffff406090836 */ /* 0x000fe20000000000 */
[----:B-1----:R-:W-:Y:S04]  /*0d30*/  STS [R13], R14 ;  /* 0x0000000e0d007388 */ /* 0x002fe80000000800 */
[----:B------:R-:W1:Y:S04]  /*0d40*/  @P0 LDS R16, [R12+-0x8] ;  /* 0xfffff8000c100984 */ /* 0x000e680000000800 */
[----:B-1----:R1:W-:Y:S02]  /*0d50*/  @P0 STS [R13+-0x4], R16 ;  /* 0xfffffc100d000388 */ /* 0x0023e40000000800 */
.L_x_28:
[----:B------:R-:W-:Y:S05]  /*0d60*/  BSYNC.RECONVERGENT B3 ;  /* 0x0000000000037941 */ /* 0x000fea0003800200 */
.L_x_27:
[----:B------:R-:W-:Y:S04]  /*0d70*/  BSSY.RECONVERGENT B4, `(.L_x_29) ;  /* 0x0000062000047945 */ /* 0x000fe80003800200 */
[----:B------:R-:W-:Y:S05]  /*0d80*/  @!P2 BRA `(.L_x_30) ;  /* 0x000000040080a947 */ /* 0x000fea0003800000 */
[----:B------:R-:W-:Y:S01]  /*0d90*/  ISETP.GT.AND P0, PT, R9, R4, PT ;  /* 0x000000040900720c */ /* 0x000fe20003f04270 */
[----:B------:R-:W-:-:S12]  /*0da0*/  BSSY.RELIABLE B3, `(.L_x_31) ;  /* 0x000004f000037945 */ /* 0x000fd80003800100 */
[----:B------:R-:W-:Y:S05]  /*0db0*/  @!P0 BRA `(.L_x_32) ;  /* 0x0000000400348947 */ /* 0x000fea0003800000 */
[----:B------:R-:W-:Y:S01]  /*0dc0*/  IMAD.IADD R12, R9, 0x1, -R4 ;  /* 0x00000001090c7824 */ /* 0x000fe200078e0a04 */
[----:B------:R-:W-:Y:S01]  /*0dd0*/  BSSY.RECONVERGENT B5, `(.L_x_33) ;  /* 0x000002d000057945 */ /* 0x000fe20003800200 */
[----:B------:R-:W-:-:S03]  /*0de0*/  PLOP3.LUT P0, PT, PT, PT, PT, 0x80, 0x8 ;  /* 0x000000000008781c */ /* 0x000fc60003f0f070 */
[----:B------:R-:W-:-:S13]  /*0df0*/  ISETP.GT.AND P2, PT, R12, 0x30, PT ;  /* 0x000000300c00780c */ /* 0x000fda0003f44270 */
[----:B------:R-:W-:Y:S05]  /*0e00*/  @!P2 BRA `(.L_x_34) ;  /* 0x0000000000a4a947 */ /* 0x000fea0003800000 */
[----:B------:R-:W-:Y:S01]  /*0e10*/  PLOP3.LUT P0, PT, PT, PT, PT, 0x8, 0x80 ;  /* 0x000000000080781c */ /* 0x000fe20003f0e170 */
[----:B------:R-:W-:-:S12]  /*0e20*/  VIADD R38, R4, 0x30 ;  /* 0x0000003004267836 */ /* 0x000fd80000000000 */
.L_x_35:
[----:B------:R-:W2:Y:S01]  /*0e30*/  LDS R12, [R10+-0x4] ;  /* 0xfffffc000a0c7984 */ /* 0x000ea20000000800 */
[----:B------:R-:W-:Y:S02]  /*0e40*/  VIADD R9, R9, 0xffffffc0 ;  /* 0xffffffc009097836 */ /* 0x000fe40000000000 */
[----:B-1----:R-:W-:Y:S02]  /*0e50*/  VIADD R13, R10, 0xffffffc0 ;  /* 0xffffffc00a0d7836 */ /* 0x002fe40000000000 */
[----:B0-----:R-:W-:Y:S01]  /*0e60*/  VIADD R15, R11, 0xffffffc0 ;  /* 0xffffffc00b0f7836 */ /* 0x001fe20000000000 */
[----:B------:R-:W-:Y:S01]  /*0e70*/  ISETP.GT.AND P2, PT, R9, R38, PT ;  /* 0x000000260900720c */ /* 0x000fe20003f44270 */
[----:B--2---:R-:W-:Y:S04]  /*0e80*/  STS [R11+-0x4], R12 ;  /* 0xfffffc0c0b007388 */ /* 0x004fe80000000800 */
[----:B------:R-:W0:Y:S04]  /*0e90*/  LDS R14, [R10+-0x8] ;  /* 0xfffff8000a0e7984 */ /* 0x000e280000000800 */
[----:B0-----:R-:W-:Y:S04]  /*0ea0*/  STS [R11+-0x8], R14 ;  /* 0xfffff80e0b007388 */ /* 0x001fe80000000800 */
        /* <DEDUP_REMOVED lines=26> */
[----:B------:R0:W1:Y:S02]  /*1050*/  LDS R20, [R10+-0x40] ;  /* 0xffffc0000a147984 */ /* 0x0000640000000800 */
[----:B0-----:R-:W-:-:S02]  /*1060*/  MOV R10, R13 ;  /* 0x0000000d000a7202 */ /* 0x001fc40000000f00 */
[----:B-1----:R0:W-:Y:S02]  /*1070*/  STS [R11+-0x40], R20 ;  /* 0xffffc0140b007388 */ /* 0x0021e40000000800 */
[----:B0-----:R-:W-:Y:S01]  /*1080*/  IMAD.MOV.U32 R11, RZ, RZ, R15 ;  /* 0x000000ffff0b7224 */ /* 0x001fe200078e000f */
[----:B------:R-:W-:Y:S06]  /*1090*/  @P2 BRA `(.L_x_35) ;  /* 0xfffffffc00642947 */ /* 0x000fec000383ffff */
.L_x_34:
[----:B------:R-:W-:Y:S05]  /*10a0*/  BSYNC.RECONVERGENT B5 ;  /* 0x0000000000057941 */ /* 0x000fea0003800200 */
.L_x_33:
[----:B------:R-:W-:Y:S01]  /*10b0*/  IMAD.IADD R12, R9, 0x1, -R4 ;  /* 0x00000001090c7824 */ /* 0x000fe200078e0a04 */
[----:B------:R-:W-:Y:S04]  /*10c0*/  BSSY.RECONVERGENT B5, `(.L_x_36) ;  /* 0x0000019000057945 */ /* 0x000fe80003800200 */
[----:B------:R-:W-:-:S13]  /*10d0*/  ISETP.GT.AND P2, PT, R12, 0x10, PT ;  /* 0x000000100c00780c */ /* 0x000fda0003f44270 */
[----:B------:R-:W-:Y:S05]  /*10e0*/  @!P2 BRA `(.L_x_37) ;  /* 0x000000000058a947 */ /* 0x000fea0003800000 */
[----:B------:R-:W2:Y:S01]  /*10f0*/  LDS R12, [R10+-0x4] ;  /* 0xfffffc000a0c7984 */ /* 0x000ea20000000800 */
[----:B-1----:R-:W-:Y:S01]  /*1100*/  VIADD R13, R10, 0xffffffe0 ;  /* 0xffffffe00a0d7836 */ /* 0x002fe20000000000 */
[----:B------:R-:W-:Y:S01]  /*1110*/  PLOP3.LUT P0, PT, PT, PT, PT, 0x8, 0x80 ;  /* 0x000000000080781c */ /* 0x000fe20003f0e170 */
[----:B------:R-:W-:Y:S01]  /*1120*/  VIADD R9, R9, 0xffffffe0 ;  /* 0xffffffe009097836 */ /* 0x000fe20000000000 */
[----:B--2---:R-:W-:Y:S04]  /*1130*/  STS [R11+-0x4], R12 ;  /* 0xfffffc0c0b007388 */ /* 0x004fe80000000800 */
[----:B------:R-:W1:Y:S04]  /*1140*/  LDS R14, [R10+-0x8] ;  /* 0xfffff8000a0e7984 */ /* 0x000e680000000800 */
[----:B-1----:R1:W-:Y:S04]  /*1150*/  STS [R11+-0x8], R14 ;  /* 0xfffff80e0b007388 */ /* 0x0023e80000000800 */
[----:B------:R-:W2:Y:S01]  /*1160*/  LDS R16, [R10+-0xc] ;  /* 0xfffff4000a107984 */ /* 0x000ea20000000800 */
[----:B-1----:R-:W-:-:S03]  /*1170*/  VIADD R14, R11, 0xffffffe0 ;  /* 0xffffffe00b0e7836 */ /* 0x002fc60000000000 */
[----:B--2---:R-:W-:Y:S04]  /*1180*/  STS [R11+-0xc], R16 ;  /* 0xfffff4100b007388 */ /* 0x004fe80000000800 */
[----:B------:R-:W1:Y:S04]  /*1190*/  LDS R20, [R10+-0x10] ;  /* 0xfffff0000a147984 */ /* 0x000e680000000800 */
[----:B-1----:R-:W-:Y:S04]  /*11a0*/  STS [R11+-0x10], R20 ;  /* 0xfffff0140b007388 */ /* 0x002fe80000000800 */
[----:B------:R-:W1:Y:S04]  /*11b0*/  LDS R34, [R10+-0x14] ;  /* 0xffffec000a227984 */ /* 0x000e680000000800 */
[----:B-1----:R-:W-:Y:S04]  /*11c0*/  STS [R11+-0x14], R34 ;  /* 0xffffec220b007388 */ /* 0x002fe80000000800 */
[----:B------:R-:W1:Y:S04]  /*11d0*/  LDS R36, [R10+-0x18] ;  /* 0xffffe8000a247984 */ /* 0x000e680000000800 */
[----:B-1----:R-:W-:Y:S04]  /*11e0*/  STS [R11+-0x18], R36 ;  /* 0xffffe8240b007388 */ /* 0x002fe80000000800 */
[----:B------:R-:W1:Y:S04]  /*11f0*/  LDS R12, [R10+-0x1c] ;  /* 0xffffe4000a0c7984 */ /* 0x000e680000000800 */
[----:B-1----:R-:W-:Y:S04]  /*1200*/  STS [R11+-0x1c], R12 ;  /* 0xffffe40c0b007388 */ /* 0x002fe80000000800 */
[----:B------:R1:W2:Y:S02]  /*1210*/  LDS R38, [R10+-0x20] ;  /* 0xffffe0000a267984 */ /* 0x0002a40000000800 */
[----:B-1----:R-:W-:-:S02]  /*1220*/  IMAD.MOV.U32 R10, RZ, RZ, R13 ;  /* 0x000000ffff0a7224 */ /* 0x002fc400078e000d */
[----:B--2---:R1:W-:Y:S02]  /*1230*/  STS [R11+-0x20], R38 ;  /* 0xffffe0260b007388 */ /* 0x0043e40000000800 */
[----:B-1----:R-:W-:-:S07]  /*1240*/  IMAD.MOV.U32 R11, RZ, RZ, R14 ;  /* 0x000000ffff0b7224 */ /* 0x002fce00078e000e */
.L_x_37:
[----:B------:R-:W-:Y:S05]  /*1250*/  BSYNC.RECONVERGENT B5 ;  /* 0x0000000000057941 */ /* 0x000fea0003800200 */
.L_x_36:
[----:B------:R-:W-:-:S13]  /*1260*/  ISETP.NE.OR P0, PT, R9, R4, P0 ;  /* 0x000000040900720c */ /* 0x000fda0000705670 */
[----:B------:R-:W-:Y:S05]  /*1270*/  @!P0 BREAK.RELIABLE B3 ;  /* 0x0000000000038942 */ /* 0x000fea0003800100 */
[----:B------:R-:W-:Y:S05]  /*1280*/  @!P0 BRA `(.L_x_30) ;  /* 0x0000000000408947 */ /* 0x000fea0003800000 */
.L_x_32:
[----:B------:R-:W-:Y:S05]  /*1290*/  BSYNC.RELIABLE B3 ;  /* 0x0000000000037941 */ /* 0x000fea0003800100 */
.L_x_31:
[----:B------:R-:W2:Y:S01]  /*12a0*/  LDS R12, [R10+-0x4] ;  /* 0xfffffc000a0c7984 */ /* 0x000ea20000000800 */
[----:B------:R-:W-:Y:S01]  /*12b0*/  IADD3 R9, PT, PT, R9, -0x10, RZ ;  /* 0xfffffff009097810 */ /* 0x000fe20007ffe0ff */
[----:B-1----:R-:W-:Y:S02]  /*12c0*/  VIADD R13, R10, 0xfffffff0 ;  /* 0xfffffff00a0d7836 */ /* 0x002fe40000000000 */
[----:B0-----:R-:W-:Y:S01]  /*12d0*/  VIADD R15, R11, 0xfffffff0 ;  /* 0xfffffff00b0f7836 */ /* 0x001fe20000000000 */
[----:B------:R-:W-:Y:S01]  /*12e0*/  ISETP.NE.AND P0, PT, R4, R9, PT ;  /* 0x000000090400720c */ /* 0x000fe20003f05270 */
[----:B--2---:R-:W-:Y:S04]  /*12f0*/  STS [R11+-0x4], R12 ;  /* 0xfffffc0c0b007388 */ /* 0x004fe80000000800 */
[----:B------:R-:W0:Y:S04]  /*1300*/  LDS R14, [R10+-0x8] ;  /* 0xfffff8000a0e7984 */ /* 0x000e280000000800 */
[----:B0-----:R-:W-:Y:S04]  /*1310*/  STS [R11+-0x8], R14 ;  /* 0xfffff80e0b007388 */ /* 0x001fe80000000800 */
[----:B------:R-:W0:Y:S04]  /*1320*/  LDS R16, [R10+-0xc] ;  /* 0xfffff4000a107984 */ /* 0x000e280000000800 */
[----:B0-----:R-:W-:Y:S04]  /*1330*/  STS [R11+-0xc], R16 ;  /* 0xfffff4100b007388 */ /* 0x001fe80000000800 */
[----:B------:R0:W1:Y:S02]  /*1340*/  LDS R20, [R10+-0x10] ;  /* 0xfffff0000a147984 */ /* 0x0000640000000800 */
[----:B0-----:R-:W-:-:S02]  /*1350*/  IMAD.MOV.U32 R10, RZ, RZ, R13 ;  /* 0x000000ffff0a7224 */ /* 0x001fc400078e000d */
[----:B-1----:R0:W-:Y:S02]  /*1360*/  STS [R11+-0x10], R20 ;  /* 0xfffff0140b007388 */ /* 0x0021e40000000800 */
[----:B0-----:R-:W-:Y:S01]  /*1370*/  IMAD.MOV.U32 R11, RZ, RZ, R15 ;  /* 0x000000ffff0b7224 */ /* 0x001fe200078e000f */
[----:B------:R-:W-:Y:S06]  /*1380*/  @P0 BRA `(.L_x_31) ;  /* 0xfffffffc00c40947 */ /* 0x000fec000383ffff */
.L_x_30:
[----:B------:R-:W-:Y:S05]  /*1390*/  BSYNC.RECONVERGENT B4 ;  /* 0x0000000000047941 */ /* 0x000fea0003800200 */
.L_x_29:
[----:B------:R2:W-:Y:S02]  /*13a0*/  STS [R2], R5 ;  /* 0x0000000502007388 */ /* 0x0005e40000000800 */
.L_x_26:
[----:B------:R-:W-:Y:S05]  /*13b0*/  BSYNC.RECONVERGENT B0 ;  /* 0x0000000000007941 */ /* 0x000fea0003800200 */
.L_x_21:
[----:B------:R-:W-:Y:S01]  /*13c0*/  VIADD R6, R6, 0x4 ;  /* 0x0000000406067836 */ /* 0x000fe20000000000 */
[----:B------:R-:W-:Y:S01]  /*13d0*/  MOV R12, R7 ;  /* 0x00000007000c7202 */ /* 0x000fe20000000f00 */
[----:B------:R-:W-:Y:S02]  /*13e0*/  VIADD R17, R17, 0x1 ;  /* 0x0000000111117836 */ /* 0x000fe40000000000 */
[----:B-1----:R-:W-:Y:S01]  /*13f0*/  IMAD.MOV.U32 R13, RZ, RZ, R8 ;  /* 0x000000ffff0d7224 */ /* 0x002fe200078e0008 */
[----:B------:R-:W-:-:S13]  /*1400*/  ISETP.NE.AND P0, PT, R6, R3, PT ;  /* 0x000000030600720c */ /* 0x000fda0003f05270 */
[----:B------:R-:W-:Y:S05]  /*1410*/  @P0 BRA `(.L_x_38) ;  /* 0xfffffff400900947 */ /* 0x000fea000383ffff */
.L_x_20:
[----:B------:R-:W-:Y:S05]  /*1420*/  BSYNC.RECONVERGENT B1 ;  /* 0x0000000000017941 */ /* 0x000fea0003800200 */
.L_x_19:
[----:B--2---:R-:W-:Y:S01]  /*1430*/  VIADD R2, R2, 0x80 ;  /* 0x0000008002027836 */ /* 0x004fe20000000000 */
[----:B------:R-:W-:Y:S06]  /*1440*/  @!P1 BRA `(.L_x_39) ;  /* 0xfffffff400509947 */ /* 0x000fec000383ffff */
[----:B------:R-:W-:Y:S05]  /*1450*/  BSYNC.RECONVERGENT B2 ;  /* 0x0000000000027941 */ /* 0x000fea0003800200 */
.L_x_18:
[----:B------:R-:W-:-:S13]  /*1460*/  ISETP.GE.AND P0, PT, R30, 0x21, PT ;  /* 0x000000211e00780c */ /* 0x000fda0003f06270 */
[----:B------:R-:W-:Y:S05]  /*1470*/  @!P0 BRA `(.L_x_40) ;  /* 0x0000001c00d48947 */ /* 0x000fea0003800000 */
[C---:B------:R-:W-:Y:S01]  /*1480*/  LEA R6, P1, R32.reuse, R19, 0x2 ;  /* 0x0000001320067211 */ /* 0x040fe200078210ff */
[----:B------:R-:W-:Y:S01]  /*1490*/  BSSY.RECONVERGENT B2, `(.L_x_41) ;  /* 0x00001bf000027945 */ /* 0x000fe20003800200 */
[----:B------:R-:W-:Y:S01]  /*14a0*/  PLOP3.LUT P0, PT, PT, PT, PT, 0x8, 0x80 ;  /* 0x000000000080781c */ /* 0x000fe20003f0e170 */
[----:B0-----:R-:W-:Y:S01]  /*14b0*/  IMAD.MOV.U32 R5, RZ, RZ, 0x20 ;  /* 0x00000020ff057424 */ /* 0x001fe200078e00ff */
[----:B------:R-:W-:Y:S01]  /*14c0*/  LEA.HI.X R0, R32, R18, R31, 0x2, P1 ;  /* 0x0000001220007211 */ /* 0x000fe200008f141f */
[----:B------:R-:W-:-:S10]  /*14d0*/  IMAD.MOV.U32 R4, RZ, RZ, RZ ;  /* 0x000000ffff047224 */ /* 0x000fd400078e00ff */
.L_x_74:
[----:B------:R-:W-:Y:S01]  /*14e0*/  BSSY.RECONVERGENT B1, `(.L_x_42) ;  /* 0x00001b3000017945 */ /* 0x000fe20003800200 */
[----:B------:R-:W-:-:S03]  /*14f0*/  PLOP3.LUT P1, PT, P0, PT, PT, 0x80, 0x8 ;  /* 0x000000000008781c */ /* 0x000fc6000072f070 */
[----:B01----:R-:W-:Y:S10]  /*1500*/  @P0 BRA `(.L_x_43) ;  /* 0x0000000c009c0947 */ /* 0x003ff40003800000 */
[----:B------:R-:W0:Y:S01]  /*1510*/  S2UR UR5, SR_CgaCtaId ;  /* 0x00000000000579c3 */ /* 0x000e220000008800 */
[----:B------:R-:W-:Y:S01]  /*1520*/  UMOV UR4, 0x400 ;  /* 0x0000040000047882 */ /* 0x000fe20000000000 */
[----:B------:R-:W-:Y:S01]  /*1530*/  BSSY.RECONVERGENT B0, `(.L_x_44) ;  /* 0x00000e3000007945 */ /* 0x000fe20003800200 */
[----:B------:R-:W-:Y:S02]  /*1540*/  IMAD.MOV.U32 R9, RZ, RZ, R19 ;  /* 0x000000ffff097224 */ /* 0x000fe400078e0013 */
[----:B------:R-:W-:-:S03]  /*1550*/  IMAD.MOV.U32 R7, RZ, RZ, R18 ;  /* 0x000000ffff077224 */ /* 0x000fc600078e0012 */
[----:B------:R-:W1:Y:S01]  /*1560*/  S2UR UR6, SR_SWINHI ;  /* 0x00000000000679c3 */ /* 0x000e620000002f00 */
[----:B0-----:R-:W-:-:S06]  /*1570*/  ULEA UR7, UR5, UR4, 0x18 ;  /* 0x0000000405077291 */ /* 0x001fcc000f8ec0ff */
[----:B------:R-:W-:Y:S01]  /*1580*/  IMAD.U32 R10, RZ, RZ, UR7 ;  /* 0x00000007ff0a7e24 */ /* 0x000fe2000f8e00ff */
[----:B------:R-:W-:Y:S01]  /*1590*/  UMOV UR4, UR7 ;  /* 0x0000000700047c82 */ /* 0x000fe20008000000 */
[----:B-1----:R-:W-:Y:S02]  /*15a0*/  UMOV UR5, UR6 ;  /* 0x0000000600057c82 */ /* 0x002fe40008000000 */
[----:B------:R-:W-:Y:S01]  /*15b0*/  IMAD.U32 R3, RZ, RZ, UR5 ;  /* 0x00000005ff037e24 */ /* 0x000fe2000f8e00ff */
[----:B------:R-:W-:Y:S01]  /*15c0*/  MOV R2, UR4 ;  /* 0x0000000400027c02 */ /* 0x000fe20008000f00 */
[----:B------:R-:W-:Y:S02]  /*15d0*/  IMAD.U32 R34, RZ, RZ, UR4 ;  /* 0x00000004ff227e24 */ /* 0x000fe4000f8e00ff */
[----:B------:R-:W-:Y:S02]  /*15e0*/  IMAD.U32 R35, RZ, RZ, UR5 ;  /* 0x00000005ff237e24 */ /* 0x000fe4000f8e00ff */
[----:B------:R-:W-:-:S07]  /*15f0*/  IMAD.MOV.U32 R29, RZ, RZ, R3 ;  /* 0x000000ffff1d7224 */ /* 0x000fce00078e0003 */
.L_x_58:
[----:B------:R-:W0:Y:S01]  /*1600*/  S2UR UR5, SR_CgaCtaId ;  /* 0x00000000000579c3 */ /* 0x000e220000008800 */
[----:B------:R-:W1:Y:S01]  /*1610*/  S2R R12, SR_SWINHI ;  /* 0x00000000000c7919 */ /* 0x000e620000002f00 */
[----:B------:R-:W-:Y:S01]  /*1620*/  UMOV UR4, 0x400 ;  /* 0x0000040000047882 */ /* 0x000fe20000000000 */
[----:B------:R-:W-:Y:S01]  /*1630*/  VIADD R11, R28, 0xffffffd8 ;  /* 0xffffffd81c0b7836 */ /* 0x000fe20000000000 */
[C---:B------:R-:W-:Y:S01]  /*1640*/  LEA R8, R5.reuse, R10, 0x2 ;  /* 0x0000000a05087211 */ /* 0x040fe200078e10ff */
[C---:B------:R-:W-:Y:S01]  /*1650*/  IMAD.SHL.U32 R13, R5.reuse, 0x4, RZ ;  /* 0x00000004050d7824 */ /* 0x040fe200078e00ff */
[----:B------:R-:W-:Y:S01]  /*1660*/  SHF.L.U64.HI R40, R5, 0x2, R4 ;  /* 0x0000000205287819 */ /* 0x000fe20000010204 */
[----:B------:R-:W-:Y:S01]  /*1670*/  BSSY.RECONVERGENT B3, `(.L_x_45) ;  /* 0x0000037000037945 */ /* 0x000fe20003800200 */
[----:B------:R-:W-:Y:S01]  /*1680*/  VIMNMX.U32 R21, PT, PT, R11, R8, PT ;  /* 0x000000080b157248 */ /* 0x000fe20003fe0000 */
[----:B------:R-:W-:Y:S01]  /*1690*/  IMAD.MOV.U32 R14, RZ, RZ, R9 ;  /* 0x000000ffff0e7224 */ /* 0x000fe200078e0009 */
[----:B------:R-:W-:Y:S01]  /*16a0*/  ISETP.GE.U32.AND P5, PT, R8, R11, PT ;  /* 0x0000000b0800720c */ /* 0x000fe20003fa6070 */
[----:B------:R-:W-:Y:S01]  /*16b0*/  IMAD.MOV.U32 R15, RZ, RZ, R7 ;  /* 0x000000ffff0f7224 */ /* 0x000fe200078e0007 */
[----:B------:R-:W-:Y:S01]  /*16c0*/  IADD3 R8, P6, PT, R13, R34, RZ ;  /* 0x000000220d087210 */ /* 0x000fe20007fde0ff */
[----:B------:R-:W-:Y:S01]  /*16d0*/  IMAD R38, R5, 0x4, R21 ;  /* 0x0000000405267824 */ /* 0x000fe200078e0215 */
[----:B------:R-:W-:-:S04]  /*16e0*/  MOV R20, R10 ;  /* 0x0000000a00147202 */ /* 0x000fc80000000f00 */
[----:B------:R-:W-:Y:S02]  /*16f0*/  ISETP.GE.U32.AND P3, PT, R38, R11, PT ;  /* 0x0000000b2600720c */ /* 0x000fe40003f66070 */
[----:B------:R-:W-:Y:S01]  /*1700*/  VIMNMX.U32 R38, PT, PT, R11, R38, PT ;  /* 0x000000260b267248 */ /* 0x000fe20003fe0000 */
[----:B------:R-:W-:Y:S01]  /*1710*/  IMAD.X R11, R40, 0x1, R29, P6 ;  /* 0x00000001280b7824 */ /* 0x000fe200030e061d */
[----:B0-----:R-:W-:-:S06]  /*1720*/  ULEA UR4, UR5, UR4, 0x18 ;  /* 0x0000000405047291 */ /* 0x001fcc000f8ec0ff */
[----:B------:R-:W-:-:S05]  /*1730*/  IMAD.U32 R27, RZ, RZ, UR4 ;  /* 0x00000004ff1b7e24 */ /* 0x000fca000f8e00ff */
[----:B------:R-:W-:Y:S02]  /*1740*/  MOV R2, R27 ;  /* 0x0000001b00027202 */ /* 0x000fe40000000f00 */
[----:B-1----:R-:W-:Y:S01]  /*1750*/  MOV R3, R12 ;  /* 0x0000000c00037202 */ /* 0x002fe20000000f00 */
[----:B------:R-:W-:Y:S01]  /*1760*/  IMAD.MOV.U32 R12, RZ, RZ, R21 ;  /* 0x000000ffff0c7224 */ /* 0x000fe200078e0015 */
[----:B------:R-:W-:-:S04]  /*1770*/  LEA R2, P2, R32, R2, 0x2 ;  /* 0x0000000220027211 */ /* 0x000fc800078410ff */
[----:B------:R-:W-:Y:S02]  /*1780*/  LEA.HI.X R36, R32, R3, R31, 0x2, P2 ;  /* 0x0000000320247211 */ /* 0x000fe400010f141f */
[----:B------:R-:W-:Y:S02]  /*1790*/  ISETP.NE.AND P2, PT, R21, R38, PT ;  /* 0x000000261500720c */ /* 0x000fe40003f45270 */
[----:B------:R-:W-:Y:S02]  /*17a0*/  SEL R33, R8, R2, !P5 ;  /* 0x0000000208217207 */ /* 0x000fe40006800000 */
[----:B------:R-:W-:Y:S02]  /*17b0*/  ISETP.EQ.OR P2, PT, R10, R21, !P2 ;  /* 0x000000150a00720c */ /* 0x000fe40005742670 */
[----:B------:R-:W-:Y:S01]  /*17c0*/  SEL R37, R11, R36, !P5 ;  /* 0x000000240b257207 */ /* 0x000fe20006800000 */
[----:B------:R-:W-:Y:S01]  /*17d0*/  IMAD.MOV.U32 R16, RZ, RZ, R33 ;  /* 0x000000ffff107224 */ /* 0x000fe200078e0021 */
[----:B------:R-:W-:-:S03]  /*17e0*/  IADD3 R13, P4, PT, R33, R13, RZ ;  /* 0x0000000d210d7210 */ /* 0x000fc60007f9e0ff */
[----:B------:R-:W-:Y:S01]  /*17f0*/  IMAD.MOV.U32 R17, RZ, RZ, R37 ;  /* 0x000000ffff117224 */ /* 0x000fe200078e0025 */
[----:B------:R-:W-:-:S05]  /*1800*/  SEL R13, R13, R2, !P3 ;  /* 0x000000020d0d7207 */ /* 0x000fca0005800000 */
[----:B------:R-:W-:Y:S05]  /*1810*/  @P2 BRA `(.L_x_46) ;  /* 0x0000000000702947 */ /* 0x000fea0003800000 */
[----:B------:R-:W-:Y:S01]  /*1820*/  IMAD.MOV.U32 R16, RZ, RZ, R33 ;  /* 0x000000ffff107224 */ /* 0x000fe200078e0021 */
[----:B------:R-:W-:Y:S01]  /*1830*/  MOV R12, R21 ;  /* 0x00000015000c7202 */ /* 0x000fe20000000f00 */
[----:B------:R-:W-:Y:S02]  /*1840*/  IMAD.MOV.U32 R17, RZ, RZ, R37 ;  /* 0x000000ffff117224 */ /* 0x000fe400078e0025 */
[----:B------:R-:W-:Y:S02]  /*1850*/  IMAD.MOV.U32 R35, RZ, RZ, R21 ;  /* 0x000000ffff237224 */ /* 0x000fe400078e0015 */
[--C-:B------:R-:W-:Y:S02]  /*1860*/  IMAD.MOV.U32 R42, RZ, RZ, R10.reuse ;  /* 0x000000ffff2a7224 */ /* 0x100fe400078e000a */
[----:B------:R-:W-:Y:S02]  /*1870*/  IMAD.MOV.U32 R20, RZ, RZ, R10 ;  /* 0x000000ffff147224 */ /* 0x000fe400078e000a */
[----:B------:R-:W-:-:S02]  /*1880*/  IMAD.MOV.U32 R14, RZ, RZ, R9 ;  /* 0x000000ffff0e7224 */ /* 0x000fc400078e0009 */
[----:B------:R-:W-:-:S07]  /*1890*/  IMAD.MOV.U32 R15, RZ, RZ, R7 ;  /* 0x000000ffff0f7224 */ /* 0x000fce00078e0007 */
.L_x_47:
[----:B------:R-:W-:Y:S01]  /*18a0*/  LDS R39, [R12] ;  /* 0x000000000c277984 */ /* 0x000fe20000000800 */
[----:B------:R-:W-:Y:S02]  /*18b0*/  IMAD.MOV.U32 R2, RZ, RZ, R14 ;  /* 0x000000ffff027224 */ /* 0x000fe400078e000e */
[----:B------:R-:W-:Y:S01]  /*18c0*/  IMAD.MOV.U32 R3, RZ, RZ, R15 ;  /* 0x000000ffff037224 */ /* 0x000fe200078e000f */
[----:B------:R-:W0:Y:S02]  /*18d0*/  LDS R41, [R20] ;  /* 0x0000000014297984 */ /* 0x000e240000000800 */
[----:B------:R-:W-:-:S05]  /*18e0*/  IADD3 R14, P2, PT, R2, 0x4, RZ ;  /* 0x00000004020e7810 */ /* 0x000fca0007f5e0ff */
[----:B------:R-:W-:Y:S01]  /*18f0*/  IMAD.X R15, RZ, RZ, R3, P2 ;  /* 0x000000ffff0f7224 */ /* 0x000fe200010e0603 */
[----:B0-----:R-:W-:-:S13]  /*1900*/  ISETP.GE.AND P5, PT, R39, R41, PT ;  /* 0x000000292700720c */ /* 0x001fda0003fa6270 */
[----:B------:R-:W-:Y:S01]  /*1910*/  @!P5 IADD3 R16, P6, PT, R16, 0x4, RZ ;  /* 0x000000041010d810 */ /* 0x000fe20007fde0ff */
[----:B------:R-:W-:Y:S01]  /*1920*/  @P5 VIADD R42, R42, 0x4 ;  /* 0x000000042a2a5836 */ /* 0x000fe20000000000 */
[----:B------:R-:W-:Y:S01]  /*1930*/  @!P5 IADD3 R35, PT, PT, R35, 0x4, RZ ;  /* 0x000000042323d810 */ /* 0x000fe20007ffe0ff */
[----:B------:R0:W-:Y:S01]  /*1940*/  @!P5 ST.E desc[UR36][R2.64], R39 ;  /* 0x000000270200d985 */ /* 0x0001e2000c101924 */
[----:B------:R-:W-:Y:S02]  /*1950*/  @!P5 VIADD R12, R12, 0x4 ;  /* 0x000000040c0cd836 */ /* 0x000fe40000000000 */
[----:B------:R-:W-:Y:S01]  /*1960*/  @!P5 IMAD.X R17, RZ, RZ, R17, P6 ;  /* 0x000000ffff11d224 */ /* 0x000fe200030e0611 */
[----:B------:R-:W-:Y:S01]  /*1970*/  @P5 IADD3 R34, P6, PT, R34, 0x4, RZ ;  /* 0x0000000422225810 */ /* 0x000fe20007fde0ff */
[----:B------:R0:W-:Y:S01]  /*1980*/  @P5 ST.E desc[UR36][R2.64], R41 ;  /* 0x0000002902005985 */ /* 0x0001e2000c101924 */
[----:B------:R-:W-:-:S03]  /*1990*/  @P5 VIADD R20, R20, 0x4 ;  /* 0x0000000414145836 */ /* 0x000fc60000000000 */
[----:B------:R-:W-:Y:S01]  /*19a0*/  @P5 IMAD.X R29, RZ, RZ, R29, P6 ;  /* 0x000000ffff1d5224 */ /* 0x000fe200030e061d */
[----:B------:R-:W-:Y:S02]  /*19b0*/  ISETP.NE.AND P5, PT, R35, R38, PT ;  /* 0x000000262300720c */ /* 0x000fe40003fa5270 */
[----:B------:R-:W-:-:S13]  /*19c0*/  ISETP.NE.AND P6, PT, R42, R21, PT ;  /* 0x000000152a00720c */ /* 0x000fda0003fc5270 */
[----:B0-----:R-:W-:Y:S05]  /*19d0*/  @P5 BRA P6, `(.L_x_47) ;  /* 0xfffffffc00b05947 */ /* 0x001fea000303ffff */
.L_x_46:
[----:B------:R-:W-:Y:S05]  /*19e0*/  BSYNC.RECONVERGENT B3 ;  /* 0x0000000000037941 */ /* 0x000fea0003800200 */
.L_x_45:
[----:B------:R-:W-:Y:S01]  /*19f0*/  IADD3 R21, P2, PT, -R34, R33, RZ ;  /* 0x0000002122157210 */ /* 0x000fe20007f5e1ff */
[----:B------:R-:W-:Y:S01]  /*1a00*/  BSSY.RECONVERGENT B3, `(.L_x_48) ;  /* 0x0000045000037945 */ /* 0x000fe20003800200 */
[----:B------:R-:W-:-:S03]  /*1a10*/  IADD3.X R3, PT, PT, R37, R40, RZ, P4, !PT ;  /* 0x0000002825037210 */ /* 0x000fc600027fe4ff */
[----:B------:R-:W-:Y:S01]  /*1a20*/  IMAD.X R34, R37, 0x1, ~R29, P2 ;  /* 0x0000000125227824 */ /* 0x000fe200010e0e1d */
[----:B------:R-:W-:-:S04]  /*1a30*/  SEL R36, R3, R36, !P3 ;  /* 0x0000002403247207 */ /* 0x000fc80005800000 */
[--C-:B------:R-:W-:Y:S02]  /*1a40*/  SHF.R.S64 R38, R21, 0x2, R34.reuse ;  /* 0x0000000215267819 */ /* 0x100fe40000001022 */
[----:B------:R-:W-:Y:S02]  /*1a50*/  SHF.R.S32.HI R37, RZ, 0x2, R34 ;  /* 0x00000002ff257819 */ /* 0x000fe40000011422 */
[----:B------:R-:W-:-:S04]  /*1a60*/  ISETP.GE.U32.AND P2, PT, R38, 0x1, PT ;  /* 0x000000012600780c */ /* 0x000fc80003f46070 */
[----:B------:R-:W-:-:S13]  /*1a70*/  ISETP.GE.AND.EX P2, PT, R37, RZ, PT, P2 ;  /* 0x000000ff2500720c */ /* 0x000fda0003f46320 */
[----:B------:R-:W-:Y:S05]  /*1a80*/  @!P2 BRA `(.L_x_49) ;  /* 0x0000000000f0a947 */ /* 0x000fea0003800000 */
[----:B------:R-:W-:Y:S01]  /*1a90*/  LOP3.LUT R42, R38, 0x3, RZ, 0xc0, !PT ;  /* 0x00000003262a7812 */ /* 0x000fe200078ec0ff */
[----:B------:R-:W-:Y:S01]  /*1aa0*/  BSSY.RECONVERGENT B4, `(.L_x_50) ;  /* 0x0000025000047945 */ /* 0x000fe20003800200 */
[----:B------:R-:W-:Y:S02]  /*1ab0*/  IMAD.MOV.U32 R39, RZ, RZ, R14 ;  /* 0x000000ffff277224 */ /* 0x000fe400078e000e */
[----:B------:R-:W-:Y:S01]  /*1ac0*/  ISETP.NE.U32.AND P2, PT, R42, RZ, PT ;  /* 0x000000ff2a00720c */ /* 0x000fe20003f45070 */
[----:B------:R-:W-:Y:S02]  /*1ad0*/  IMAD.MOV.U32 R40, RZ, RZ, R15 ;  /* 0x000000ffff287224 */ /* 0x000fe400078e000f */
[----:B------:R-:W-:Y:S01]  /*1ae0*/  IMAD.MOV.U32 R33, RZ, RZ, R20 ;  /* 0x000000ffff217224 */ /* 0x000fe200078e0014 */
[----:B------:R-:W-:Y:S01]  /*1af0*/  ISETP.NE.AND.EX P2, PT, RZ, RZ, PT, P2 ;  /* 0x000000ffff00720c */ /* 0x000fe20003f45320 */
[----:B------:R-:W-:Y:S02]  /*1b00*/  IMAD.MOV.U32 R35, RZ, RZ, R38 ;  /* 0x000000ffff237224 */ /* 0x000fe400078e0026 */
[----:B------:R-:W-:-:S10]  /*1b10*/  IMAD.MOV.U32 R29, RZ, RZ, R37 ;  /* 0x000000ffff1d7224 */ /* 0x000fd400078e0025 */
[----:B------:R-:W-:Y:S05]  /*1b20*/  @!P2 BRA `(.L_x_51) ;  /* 0x000000000070a947 */ /* 0x000fea0003800000 */
[----:B------:R-:W0:Y:S01]  /*1b30*/  LDS R41, [R20] ;  /* 0x0000000014297984 */ /* 0x000e220000000800 */
[----:B------:R-:W-:Y:S01]  /*1b40*/  MOV R2, R14 ;  /* 0x0000000e00027202 */ /* 0x000fe20000000f00 */
[--C-:B------:R-:W-:Y:S01]  /*1b50*/  IMAD.MOV.U32 R3, RZ, RZ, R15.reuse ;  /* 0x000000ffff037224 */ /* 0x100fe200078e000f */
[----:B------:R-:W-:Y:S01]  /*1b60*/  ISETP.NE.U32.AND P2, PT, R42, 0x1, PT ;  /* 0x000000012a00780c */ /* 0x000fe20003f45070 */
[----:B------:R-:W-:Y:S01]  /*1b70*/  VIADD R33, R20, 0x4 ;  /* 0x0000000414217836 */ /* 0x000fe20000000000 */
[----:B------:R-:W-:Y:S02]  /*1b80*/  IADD3 R39, P3, PT, R14, 0x4, RZ ;  /* 0x000000040e277810 */ /* 0x000fe40007f7e0ff */
[----:B------:R-:W-:Y:S02]  /*1b90*/  ISETP.NE.AND.EX P2, PT, RZ, RZ, PT, P2 ;  /* 0x000000ffff00720c */ /* 0x000fe40003f45320 */
[----:B------:R-:W-:Y:S01]  /*1ba0*/  IADD3 R35, P4, PT, R38, -0x1, RZ ;  /* 0xffffffff26237810 */ /* 0x000fe20007f9e0ff */
[----:B------:R-:W-:-:S03]  /*1bb0*/  IMAD.X R40, RZ, RZ, R15, P3 ;  /* 0x000000ffff287224 */ /* 0x000fc600018e060f */
[----:B------:R-:W-:Y:S01]  /*1bc0*/  IADD3.X R29, PT, PT, R37, -0x1, RZ, P4, !PT ;  /* 0xffffffff251d7810 */ /* 0x000fe200027fe4ff */
[----:B0-----:R0:W-:Y:S06]  /*1bd0*/  ST.E desc[UR36][R2.64], R41 ;  /* 0x0000002902007985 */ /* 0x0011ec000c101924 */
[----:B------:R-:W-:Y:S05]  /*1be0*/  @!P2 BRA `(.L_x_51) ;  /* 0x000000000040a947 */ /* 0x000fea0003800000 */
[----:B0-----:R-:W0:Y:S01]  /*1bf0*/  LDS R41, [R20+0x4] ;  /* 0x0000040014297984 */ /* 0x001e220000000800 */
[----:B------:R-:W-:Y:S01]  /*1c00*/  ISETP.NE.U32.AND P2, PT, R42, 0x2, PT ;  /* 0x000000022a00780c */ /* 0x000fe20003f45070 */
[----:B------:R-:W-:Y:S01]  /*1c10*/  VIADD R33, R20, 0x8 ;  /* 0x0000000814217836 */ /* 0x000fe20000000000 */
[----:B------:R-:W-:Y:S02]  /*1c20*/  IADD3 R39, P3, PT, R14, 0x8, RZ ;  /* 0x000000080e277810 */ /* 0x000fe40007f7e0ff */
[----:B------:R-:W-:Y:S02]  /*1c30*/  ISETP.NE.AND.EX P2, PT, RZ, RZ, PT, P2 ;  /* 0x000000ffff00720c */ /* 0x000fe40003f45320 */
[----:B------:R-:W-:Y:S01]  /*1c40*/  IADD3 R35, P4, PT, R38, -0x2, RZ ;  /* 0xfffffffe26237810 */ /* 0x000fe20007f9e0ff */
[----:B------:R-:W-:-:S03]  /*1c50*/  IMAD.X R40, RZ, RZ, R15, P3 ;  /* 0x000000ffff287224 */ /* 0x000fc600018e060f */
[----:B------:R-:W-:-:S07]  /*1c60*/  IADD3.X R29, PT, PT, R37, -0x1, RZ, P4, !PT ;  /* 0xffffffff251d7810 */ /* 0x000fce00027fe4ff */
[----:B------:R-:W-:Y:S01]  /*1c70*/  @P2 IADD3 R39, P5, PT, R14, 0xc, RZ ;  /* 0x0000000c0e272810 */ /* 0x000fe20007fbe0ff */
[----:B------:R-:W-:Y:S01]  /*1c80*/  @P2 VIADD R33, R20, 0xc ;  /* 0x0000000c14212836 */ /* 0x000fe20000000000 */
[----:B------:R-:W-:Y:S02]  /*1c90*/  @P2 IADD3 R35, P6, PT, R38, -0x3, RZ ;  /* 0xfffffffd26232810 */ /* 0x000fe40007fde0ff */
[----:B------:R-:W-:Y:S02]  /*1ca0*/  @P2 IADD3.X R40, PT, PT, RZ, R15, RZ, P5, !PT ;  /* 0x0000000fff282210 */ /* 0x000fe40002ffe4ff */
[----:B------:R-:W-:Y:S01]  /*1cb0*/  @P2 IADD3.X R29, PT, PT, R37, -0x1, RZ, P6, !PT ;  /* 0xffffffff251d2810 */ /* 0x000fe200037fe4ff */
[----:B0-----:R-:W-:Y:S04]  /*1cc0*/  ST.E desc[UR36][R2.64+0x4], R41 ;  /* 0x0000042902007985 */ /* 0x001fe8000c101924 */
[----:B------:R-:W0:Y:S04]  /*1cd0*/  @P2 LDS R43, [R20+0x8] ;  /* 0x00000800142b2984 */ /* 0x000e280000000800 */
[----:B0-----:R1:W-:Y:S02]  /*1ce0*/  @P2 ST.E desc[UR36][R2.64+0x8], R43 ;  /* 0x0000082b02002985 */ /* 0x0013e4000c101924 */
.L_x_51:
[----:B------:R-:W-:Y:S05]  /*1cf0*/  BSYNC.RECONVERGENT B4 ;  /* 0x0000000000047941 */ /* 0x000fea0003800200 */
.L_x_50:
[----:B------:R-:W-:-:S04]  /*1d00*/  ISETP.GE.U32.AND P2, PT, R38, 0x4, PT ;  /* 0x000000042600780c */ /* 0x000fc80003f46070 */
[----:B------:R-:W-:-:S13]  /*1d10*/  ISETP.GE.U32.AND.EX P2, PT, R37, RZ, PT, P2 ;  /* 0x000000ff2500720c */ /* 0x000fda0003f46120 */
[----:B------:R-:W-:Y:S05]  /*1d20*/  @!P2 BRA `(.L_x_49) ;  /* 0x000000000048a947 */ /* 0x000fea0003800000 */
.L_x_52:
[----:B--2---:R-:W2:Y:S01]  /*1d30*/  LDS R37, [R33] ;  /* 0x0000000021257984 */ /* 0x004ea20000000800 */
[----:B01----:R-:W-:Y:S01]  /*1d40*/  IMAD.MOV.U32 R2, RZ, RZ, R39 ;  /* 0x000000ffff027224 */ /* 0x003fe200078e0027 */
[C---:B------:R-:W-:Y:S01]  /*1d50*/  ISETP.GT.U32.AND P2, PT, R35.reuse, 0x4, PT ;  /* 0x000000042300780c */ /* 0x040fe20003f44070 */
[----:B------:R-:W-:Y:S01]  /*1d60*/  IMAD.MOV.U32 R3, RZ, RZ, R40 ;  /* 0x000000ffff037224 */ /* 0x000fe200078e0028 */
[----:B------:R-:W-:Y:S02]  /*1d70*/  IADD3 R35, P4, PT, R35, -0x4, RZ ;  /* 0xfffffffc23237810 */ /* 0x000fe40007f9e0ff */
[C---:B------:R-:W-:Y:S02]  /*1d80*/  ISETP.GT.U32.AND.EX P2, PT, R29.reuse, RZ, PT, P2 ;  /* 0x000000ff1d00720c */ /* 0x040fe40003f44120 */
[----:B------:R-:W-:Y:S02]  /*1d90*/  IADD3 R39, P3, PT, R2, 0x10, RZ ;  /* 0x0000001002277810 */ /* 0x000fe40007f7e0ff */
[----:B------:R-:W-:-:S03]  /*1da0*/  IADD3.X R29, PT, PT, R29, -0x1, RZ, P4, !PT ;  /* 0xffffffff1d1d7810 */ /* 0x000fc600027fe4ff */
[----:B------:R-:W-:Y:S01]  /*1db0*/  IMAD.X R40, RZ, RZ, R3, P3 ;  /* 0x000000ffff287224 */ /* 0x000fe200018e0603 */
[----:B--2---:R-:W-:Y:S04]  /*1dc0*/  ST.E desc[UR36][R2.64], R37 ;  /* 0x0000002502007985 */ /* 0x004fe8000c101924 */
[----:B------:R-:W0:Y:S04]  /*1dd0*/  LDS R41, [R33+0x4] ;  /* 0x0000040021297984 */ /* 0x000e280000000800 */
[----:B0-----:R-:W-:Y:S04]  /*1de0*/  ST.E desc[UR36][R2.64+0x4], R41 ;  /* 0x0000042902007985 */ /* 0x001fe8000c101924 */
[----:B------:R-:W0:Y:S04]  /*1df0*/  LDS R43, [R33+0x8] ;  /* 0x00000800212b7984 */ /* 0x000e280000000800 */
[----:B0-----:R-:W-:Y:S04]  /*1e00*/  ST.E desc[UR36][R2.64+0x8], R43 ;  /* 0x0000082b02007985 */ /* 0x001fe8000c101924 */
[----:B------:R0:W1:Y:S02]  /*1e10*/  LDS R45, [R33+0xc] ;  /* 0x00000c00212d7984 */ /* 0x0000640000000800 */
[----:B0-----:R-:W-:-:S02]  /*1e20*/  VIADD R33, R33, 0x10 ;  /* 0x0000001021217836 */ /* 0x001fc40000000000 */
[----:B-1----:R2:W-:Y:S01]  /*1e30*/  ST.E desc[UR36][R2.64+0xc], R45 ;  /* 0x00000c2d02007985 */ /* 0x0025e2000c101924 */
[----:B------:R-:W-:Y:S05]  /*1e40*/  @P2 BRA `(.L_x_52) ;  /* 0xfffffffc00b82947 */ /* 0x000fea000383ffff */
.L_x_49:
[----:B------:R-:W-:Y:S05]  /*1e50*/  BSYNC.RECONVERGENT B3 ;  /* 0x0000000000037941 */ /* 0x000fea0003800200 */
.L_x_48:
[----:B------:R-:W-:Y:S01]  /*1e60*/  IADD3 R13, P2, PT, -R16, R13, RZ ;  /* 0x0000000d100d7210 */ /* 0x000fe20007f5e1ff */
[----:B------:R-:W-:Y:S01]  /*1e70*/  BSSY.RECONVERGENT B3, `(.L_x_53) ;  /* 0x0000044000037945 */ /* 0x000fe20003800200 */
[----:B012---:R-:W-:-:S03]  /*1e80*/  IADD3 R2, P3, PT, R14, R21, RZ ;  /* 0x000000150e027210 */ /* 0x007fc60007f7e0ff */
[----:B------:R-:W-:Y:S02]  /*1e90*/  IMAD.X R36, R36, 0x1, ~R17, P2 ;  /* 0x0000000124247824 */ /* 0x000fe400010e0e11 */
[----:B------:R-:W-:-:S03]  /*1ea0*/  IMAD.X R3, R15, 0x1, R34, P3 ;  /* 0x000000010f037824 */ /* 0x000fc600018e0622 */
[--C-:B------:R-:W-:Y:S02]  /*1eb0*/  SHF.R.S64 R29, R13, 0x2, R36.reuse ;  /* 0x000000020d1d7819 */ /* 0x100fe40000001024 */
[----:B------:R-:W-:Y:S02]  /*1ec0*/  SHF.R.S32.HI R36, RZ, 0x2, R36 ;  /* 0x00000002ff247819 */ /* 0x000fe40000011424 */
[----:B------:R-:W-:-:S04]  /*1ed0*/  ISETP.GE.U32.AND P2, PT, R29, 0x1, PT ;  /* 0x000000011d00780c */ /* 0x000fc80003f46070 */
[----:B------:R-:W-:-:S13]  /*1ee0*/  ISETP.GE.AND.EX P2, PT, R36, RZ, PT, P2 ;  /* 0x000000ff2400720c */ /* 0x000fda0003f46320 */
[----:B------:R-:W-:Y:S05]  /*1ef0*/  @!P2 BRA `(.L_x_54) ;  /* 0x0000000000eca947 */ /* 0x000fea0003800000 */
[C---:B------:R-:W-:Y:S01]  /*1f00*/  LOP3.LUT R17, R29.reuse, 0x3, RZ, 0xc0, !PT ;  /* 0x000000031d117812 */ /* 0x040fe200078ec0ff */
[----:B------:R-:W-:Y:S01]  /*1f10*/  BSSY.RECONVERGENT B4, `(.L_x_55) ;  /* 0x0000025000047945 */ /* 0x000fe20003800200 */
[----:B------:R-:W-:Y:S01]  /*1f20*/  ISETP.GE.U32.AND P2, PT, R29, 0x4, PT ;  /* 0x000000041d00780c */ /* 0x000fe20003f46070 */
[----:B------:R-:W-:Y:S01]  /*1f30*/  IMAD.MOV.U32 R33, RZ, RZ, R3 ;  /* 0x000000ffff217224 */ /* 0x000fe200078e0003 */
[----:B------:R-:W-:Y:S01]  /*1f40*/  ISETP.NE.U32.AND P3, PT, R17, RZ, PT ;  /* 0x000000ff1100720c */ /* 0x000fe20003f65070 */
[----:B------:R-:W-:Y:S01]  /*1f50*/  IMAD.MOV.U32 R13, RZ, RZ, R12 ;  /* 0x000000ffff0d7224 */ /* 0x000fe200078e000c */
[----:B------:R-:W-:Y:S01]  /*1f60*/  ISETP.GE.U32.AND.EX P2, PT, R36, RZ, PT, P2 ;  /* 0x000000ff2400720c */ /* 0x000fe20003f46120 */
[----:B------:R-:W-:Y:S01]  /*1f70*/  IMAD.MOV.U32 R16, RZ, RZ, R29 ;  /* 0x000000ffff107224 */ /* 0x000fe200078e001d */
[----:B------:R-:W-:Y:S01]  /*1f80*/  ISETP.NE.AND.EX P3, PT, RZ, RZ, PT, P3 ;  /* 0x000000ffff00720c */ /* 0x000fe20003f65330 */
[----:B------:R-:W-:Y:S01]  /*1f90*/  IMAD.MOV.U32 R14, RZ, RZ, R36 ;  /* 0x000000ffff0e7224 */ /* 0x000fe200078e0024 */
[----:B------:R-:W-:-:S11]  /*1fa0*/  MOV R20, R2 ;  /* 0x0000000200147202 */ /* 0x000fd60000000f00 */
[----:B------:R-:W-:Y:S05]  /*1fb0*/  @!P3 BRA `(.L_x_56) ;  /* 0x000000000068b947 */ /* 0x000fea0003800000 */
[----:B------:R-:W0:Y:S01]  /*1fc0*/  LDS R15, [R12] ;  /* 0x000000000c0f7984 */ /* 0x000e220000000800 */
        /* <DEDUP_REMOVED lines=14> */
[----:B------:R-:W-:Y:S02]  /*20b0*/  IADD3 R16, P5, PT, R29, -0x2, RZ ;  /* 0xfffffffe1d107810 */ /* 0x000fe40007fbe0ff */
[----:B------:R-:W-:Y:S02]  /*20c0*/  IADD3.X R33, PT, PT, RZ, R3, RZ, P6, !PT ;  /* 0x00000003ff217210 */ /* 0x000fe400037fe4ff */
[----:B------:R-:W-:-:S07]  /*20d0*/  IADD3.X R14, PT, PT, R36, -0x1, RZ, P5, !PT ;  /* 0xffffffff240e7810 */ /* 0x000fce0002ffe4ff */
[----:B------:R-:W-:Y:S01]  /*20e0*/  @P3 IADD3 R20, P4, PT, R2, 0xc, RZ ;  /* 0x0000000c02143810 */ /* 0x000fe20007f9e0ff */
[----:B------:R-:W-:Y:S01]  /*20f0*/  @P3 VIADD R13, R12, 0xc ;  /* 0x0000000c0c0d3836 */ /* 0x000fe20000000000 */
[----:B------:R-:W-:-:S03]  /*2100*/  @P3 IADD3 R16, P6, PT, R29, -0x3, RZ ;  /* 0xfffffffd1d103810 */ /* 0x000fc60007fde0ff */
[----:B------:R-:W-:Y:S01]  /*2110*/  @P3 IMAD.X R33, RZ, RZ, R3, P4 ;  /* 0x000000ffff213224 */ /* 0x000fe200020e0603 */
[----:B------:R-:W-:Y:S01]  /*2120*/  @P3 IADD3.X R14, PT, PT, R36, -0x1, RZ, P6, !PT ;  /* 0xffffffff240e3810 */ /* 0x000fe200037fe4ff */
[----:B0-----:R-:W-:Y:S04]  /*2130*/  ST.E desc[UR36][R2.64+0x4], R15 ;  /* 0x0000040f02007985 */ /* 0x001fe8000c101924 */
[----:B------:R-:W0:Y:S04]  /*2140*/  @P3 LDS R17, [R12+0x8] ;  /* 0x000008000c113984 */ /* 0x000e280000000800 */
[----:B0-----:R1:W-:Y:S02]  /*2150*/  @P3 ST.E desc[UR36][R2.64+0x8], R17 ;  /* 0x0000081102003985 */ /* 0x0013e4000c101924 */
.L_x_56:
[----:B------:R-:W-:Y:S05]  /*2160*/  BSYNC.RECONVERGENT B4 ;  /* 0x0000000000047941 */ /* 0x000fea0003800200 */
.L_x_55:
[----:B------:R-:W-:Y:S05]  /*2170*/  @!P2 BRA `(.L_x_54) ;  /* 0x00000000004ca947 */ /* 0x000fea0003800000 */
.L_x_57:
[----:B0-----:R-:W0:Y:S01]  /*2180*/  LDS R15, [R13] ;  /* 0x000000000d0f7984 */ /* 0x001e220000000800 */
[----:B-12---:R-:W-:Y:S01]  /*2190*/  IMAD.MOV.U32 R2, RZ, RZ, R20 ;  /* 0x000000ffff027224 */ /* 0x006fe200078e0014 */
[C---:B------:R-:W-:Y:S01]  /*21a0*/  ISETP.GT.U32.AND P2, PT, R16.reuse, 0x4, PT ;  /* 0x000000041000780c */ /* 0x040fe20003f44070 */
[----:B------:R-:W-:Y:S01]  /*21b0*/  IMAD.MOV.U32 R3, RZ, RZ, R33 ;  /* 0x000000ffff037224 */ /* 0x000fe200078e0021 */
[----:B------:R-:W-:Y:S02]  /*21c0*/  IADD3 R12, P4, PT, R16, -0x4, RZ ;  /* 0xfffffffc100c7810 */ /* 0x000fe40007f9e0ff */
[----:B------:R-:W-:Y:S02]  /*21d0*/  ISETP.GT.U32.AND.EX P2, PT, R14, RZ, PT, P2 ;  /* 0x000000ff0e00720c */ /* 0x000fe40003f44120 */
[----:B------:R-:W-:Y:S02]  /*21e0*/  IADD3 R20, P3, PT, R2, 0x10, RZ ;  /* 0x0000001002147810 */ /* 0x000fe40007f7e0ff */
[----:B------:R-:W-:-:S02]  /*21f0*/  IADD3.X R14, PT, PT, R14, -0x1, RZ, P4, !PT ;  /* 0xffffffff0e0e7810 */ /* 0x000fc400027fe4ff */
[----:B------:R-:W-:Y:S01]  /*2200*/  MOV R16, R12 ;  /* 0x0000000c00107202 */ /* 0x000fe20000000f00 */
[----:B------:R-:W-:Y:S01]  /*2210*/  IMAD.X R33, RZ, RZ, R3, P3 ;  /* 0x000000ffff217224 */ /* 0x000fe200018e0603 */
[----:B0-----:R-:W-:Y:S04]  /*2220*/  ST.E desc[UR36][R2.64], R15 ;  /* 0x0000000f02007985 */ /* 0x001fe8000c101924 */
        /* <DEDUP_REMOVED lines=8> */
.L_x_54:
[----:B------:R-:W-:Y:S05]  /*22b0*/  BSYNC.RECONVERGENT B3 ;  /* 0x0000000000037941 */ /* 0x000fea0003800200 */
.L_x_53:
[C---:B012---:R-:W-:Y:S01]  /*22c0*/  IMAD.SHL.U32 R2, R5.reuse, 0x8, RZ ;  /* 0x0000000805027824 */ /* 0x047fe200078e00ff */
[----:B------:R-:W-:Y:S01]  /*22d0*/  LEA R34, P3, R5, R8, 0x2 ;  /* 0x0000000805227211 */ /* 0x000fe200078610ff */
[----:B------:R-:W-:Y:S02]  /*22e0*/  VIADD R3, R28, 0xffffffd8 ;  /* 0xffffffd81c037836 */ /* 0x000fe40000000000 */
[----:B------:R-:W-:Y:S01]  /*22f0*/  IMAD.IADD R10, R10, 0x1, R2 ;  /* 0x000000010a0a7824 */ /* 0x000fe200078e0202 */
[----:B------:R-:W-:Y:S02]  /*2300*/  IADD3 R9, P4, PT, R9, R2, RZ ;  /* 0x0000000209097210 */ /* 0x000fe40007f9e0ff */
[C-C-:B------:R-:W-:Y:S02]  /*2310*/  SHF.L.U64.HI R2, R5.reuse, 0x3, R4.reuse ;  /* 0x0000000305027819 */ /* 0x140fe40000010204 */
[----:B------:R-:W-:Y:S02]  /*2320*/  ISETP.GE.U32.AND P2, PT, R10, R3, PT ;  /* 0x000000030a00720c */ /* 0x000fe40003f46070 */
[----:B------:R-:W-:Y:S01]  /*2330*/  LEA.HI.X R29, R5, R11, R4, 0x2, P3 ;  /* 0x0000000b051d7211 */ /* 0x000fe200018f1404 */
[----:B------:R-:W-:-:S10]  /*2340*/  IMAD.X R7, R7, 0x1, R2, P4 ;  /* 0x0000000107077824 */ /* 0x000fd400020e0602 */
[----:B------:R-:W-:Y:S05]  /*2350*/  @!P2 BRA `(.L_x_58) ;  /* 0xfffffff000a8a947 */ /* 0x000fea000383ffff */
[----:B------:R-:W-:Y:S05]  /*2360*/  BSYNC.RECONVERGENT B0 ;  /* 0x0000000000007941 */ /* 0x000fea0003800200 */
.L_x_44:
[----:B------:R-:W-:Y:S05]  /*2370*/  BRA `(.L_x_59) ;  /* 0x0000000c00247947 */ /* 0x000fea0003800000 */
.L_x_43:
[C---:B------:R-:W-:Y:S01]  /*2380*/  SHF.L.U64.HI R7, R5.reuse, 0x2, R4 ;  /* 0x0000000205077819 */ /* 0x040fe20000010204 */
[----:B------:R-:W-:Y:S01]  /*2390*/  IMAD.SHL.U32 R10, R5, 0x4, RZ ;  /* 0x00000004050a7824 */ /* 0x000fe200078e00ff */
[----:B------:R-:W-:Y:S01]  /*23a0*/  MOV R12, R27 ;  /* 0x0000001b000c7202 */ /* 0x000fe20000000f00 */
[----:B------:R-:W-:Y:S02]  /*23b0*/  IMAD.MOV.U32 R21, RZ, RZ, R19 ;  /* 0x000000ffff157224 */ /* 0x000fe400078e0013 */
[----:B------:R-:W-:-:S07]  /*23c0*/  IMAD.MOV.U32 R34, RZ, RZ, R18 ;  /* 0x000000ffff227224 */ /* 0x000fce00078e0012 */
.L_x_73:
[----:B------:R-:W-:Y:S01]  /*23d0*/  IADD3 R11, P2, PT, R21, R10, RZ ;  /* 0x0000000a150b7210 */ /* 0x000fe20007f5e0ff */
[----:B------:R-:W-:Y:S01]  /*23e0*/  BSSY.RECONVERGENT B0, `(.L_x_60) ;  /* 0x000002c000007945 */ /* 0x000fe20003800200 */
[----:B01----:R-:W-:Y:S02]  /*23f0*/  MOV R16, R12 ;  /* 0x0000000c00107202 */ /* 0x003fe40000000f00 */
[----:B------:R-:W-:Y:S01]  /*2400*/  IADD3 RZ, P3, PT, R11, -R6, RZ ;  /* 0x800000060bff7210 */ /* 0x000fe20007f7e0ff */
[----:B------:R-:W-:-:S04]  /*2410*/  IMAD.X R13, R34, 0x1, R7, P2 ;  /* 0x00000001220d7824 */ /* 0x000fc800010e0607 */
[----:B------:R-:W-:-:S05]  /*2420*/  IMAD.X R2, R13, 0x1, ~R0, P3 ;  /* 0x000000010d027824 */ /* 0x000fca00018e0e00 */
[----:B------:R-:W-:-:S04]  /*2430*/  ISETP.GE.AND P2, PT, R2, RZ, PT ;  /* 0x000000ff0200720c */ /* 0x000fc80003f46270 */
[----:B------:R-:W-:Y:S02]  /*2440*/  SEL R36, R11, R6, !P2 ;  /* 0x000000060b247207 */ /* 0x000fe40005000000 */
[----:B------:R-:W-:Y:S02]  /*2450*/  SEL R29, R13, R0, !P2 ;  /* 0x000000000d1d7207 */ /* 0x000fe40005000000 */
[----:B------:R-:W-:Y:S01]  /*2460*/  IADD3 R17, P3, PT, R36, R10, RZ ;  /* 0x0000000a24117210 */ /* 0x000fe20007f7e0ff */
[----:B------:R-:W-:Y:S02]  /*2470*/  IMAD.MOV.U32 R14, RZ, RZ, R36 ;  /* 0x000000ffff0e7224 */ /* 0x000fe400078e0024 */
[----:B------:R-:W-:Y:S01]  /*2480*/  IMAD.MOV.U32 R15, RZ, RZ, R29 ;  /* 0x000000ffff0f7224 */ /* 0x000fe200078e001d */
[----:B------:R-:W-:Y:S01]  /*2490*/  IADD3 RZ, P2, PT, R17, -R6, RZ ;  /* 0x8000000611ff7210 */ /* 0x000fe20007f5e0ff */
[----:B------:R-:W-:Y:S01]  /*24a0*/  IMAD.X R3, R29, 0x1, R7, P3 ;  /* 0x000000011d037824 */ /* 0x000fe200018e0607 */
[----:B------:R-:W-:-:S03]  /*24b0*/  ISETP.EQ.U32.AND P3, PT, R21, R36, PT ;  /* 0x000000241500720c */ /* 0x000fc60003f62070 */
[----:B------:R-:W-:-:S05]  /*24c0*/  IMAD.X R2, R3, 0x1, ~R0, P2 ;  /* 0x0000000103027824 */ /* 0x000fca00010e0e00 */
[----:B------:R-:W-:-:S04]  /*24d0*/  ISETP.GE.AND P2, PT, R2, RZ, PT ;  /* 0x000000ff0200720c */ /* 0x000fc80003f46270 */
[----:B------:R-:W-:Y:S02]  /*24e0*/  SEL R17, R17, R6, !P2 ;  /* 0x0000000611117207 */ /* 0x000fe40005000000 */
[----:B------:R-:W-:Y:S02]  /*24f0*/  SEL R20, R3, R0, !P2 ;  /* 0x0000000003147207 */ /* 0x000fe40005000000 */
[----:B------:R-:W-:-:S04]  /*2500*/  ISETP.NE.U32.AND P2, PT, R36, R17, PT ;  /* 0x000000112400720c */ /* 0x000fc80003f45070 */
[----:B------:R-:W-:-:S04]  /*2510*/  ISETP.NE.AND.EX P2, PT, R29, R20, PT, P2 ;  /* 0x000000141d00720c */ /* 0x000fc80003f45320 */
[----:B------:R-:W-:-:S13]  /*2520*/  ISETP.EQ.OR.EX P2, PT, R34, R29, !P2, P3 ;  /* 0x0000001d2200720c */ /* 0x000fda0005742730 */
[----:B------:R-:W-:Y:S05]  /*2530*/  @P2 BRA `(.L_x_61) ;  /* 0x0000000000582947 */ /* 0x000fea0003800000 */
[----:B------:R-:W-:Y:S02]  /*2540*/  IMAD.MOV.U32 R16, RZ, RZ, R12 ;  /* 0x000000ffff107224 */ /* 0x000fe400078e000c */
[----:B------:R-:W-:Y:S02]  /*2550*/  IMAD.MOV.U32 R14, RZ, RZ, R36 ;  /* 0x000000ffff0e7224 */ /* 0x000fe400078e0024 */
[----:B------:R-:W-:-:S07]  /*2560*/  IMAD.MOV.U32 R15, RZ, RZ, R29 ;  /* 0x000000ffff0f7224 */ /* 0x000fce00078e001d */
.L_x_62:
[----:B------:R-:W-:Y:S01]  /*2570*/  MOV R3, R15 ;  /* 0x0000000f00037202 */ /* 0x000fe20000000f00 */
[----:B------:R-:W-:Y:S02]  /*2580*/  IMAD.MOV.U32 R8, RZ, RZ, R21 ;  /* 0x000000ffff087224 */ /* 0x000fe400078e0015 */
[----:B------:R-:W-:Y:S02]  /*2590*/  IMAD.MOV.U32 R2, RZ, RZ, R14 ;  /* 0x000000ffff027224 */ /* 0x000fe400078e000e */
[----:B------:R-:W-:-:S03]  /*25a0*/  IMAD.MOV.U32 R9, RZ, RZ, R34 ;  /* 0x000000ffff097224 */ /* 0x000fc600078e0022 */
[----:B------:R-:W2:Y:S04]  /*25b0*/  LD.E R3, desc[UR36][R2.64] ;  /* 0x0000002402037980 */ /* 0x000ea8000c101900 */
[----:B------:R-:W2:Y:S02]  /*25c0*/  LD.E R8, desc[UR36][R8.64] ;  /* 0x0000002408087980 */ /* 0x000ea4000c101900 */
[----:B--2---:R-:W-:-:S13]  /*25d0*/  ISETP.GE.AND P2, PT, R3, R8, PT ;  /* 0x000000080300720c */ /* 0x004fda0003f46270 */
[----:B------:R-:W-:Y:S01]  /*25e0*/  @!P2 IADD3 R14, P3, PT, R14, 0x4, RZ ;  /* 0x000000040e0ea810 */ /* 0x000fe20007f7e0ff */
[----:B------:R-:W-:Y:S01]  /*25f0*/  @!P2 STS [R16], R3 ;  /* 0x000000031000a388 */ /* 0x000fe20000000800 */
[----:B------:R-:W-:-:S03]  /*2600*/  @P2 IADD3 R21, P4, PT, R21, 0x4, RZ ;  /* 0x0000000415152810 */ /* 0x000fc60007f9e0ff */
[----:B------:R0:W-:Y:S01]  /*2610*/  @P2 STS [R16], R8 ;  /* 0x0000000810002388 */ /* 0x0001e20000000800 */
[----:B------:R-:W-:Y:S01]  /*2620*/  @!P2 IMAD.X R15, RZ, RZ, R15, P3 ;  /* 0x000000ffff0fa224 */ /* 0x000fe200018e060f */
[----:B------:R-:W-:Y:S01]  /*2630*/  ISETP.NE.U32.AND P3, PT, R21, R36, PT ;  /* 0x000000241500720c */ /* 0x000fe20003f65070 */
[----:B------:R-:W-:Y:S01]  /*2640*/  @P2 IMAD.X R34, RZ, RZ, R34, P4 ;  /* 0x000000ffff222224 */ /* 0x000fe200020e0622 */
[----:B------:R-:W-:-:S04]  /*2650*/  ISETP.NE.U32.AND P2, PT, R14, R17, PT ;  /* 0x000000110e00720c */ /* 0x000fc80003f45070 */
[----:B------:R-:W-:Y:S02]  /*2660*/  ISETP.NE.AND.EX P2, PT, R15, R20, PT, P2 ;  /* 0x000000140f00720c */ /* 0x000fe40003f45320 */
[----:B------:R-:W-:Y:S01]  /*2670*/  ISETP.NE.AND.EX P3, PT, R34, R29, PT, P3 ;  /* 0x0000001d2200720c */ /* 0x000fe20003f65330 */
[----:B0-----:R-:W-:-:S12]  /*2680*/  VIADD R16, R16, 0x4 ;  /* 0x0000000410107836 */ /* 0x001fd80000000000 */
[----:B------:R-:W-:Y:S05]  /*2690*/  @P2 BRA P3, `(.L_x_62) ;  /* 0xfffffffc00b42947 */ /* 0x000fea000183ffff */
.L_x_61:
[----:B------:R-:W-:Y:S05]  /*26a0*/  BSYNC.RECONVERGENT B0 ;  /* 0x0000000000007941 */ /* 0x000fea0003800200 */
.L_x_60:
[----:B------:R-:W-:Y:S01]  /*26b0*/  IADD3 R9, P2, PT, -R21, R36, RZ ;  /* 0x0000002415097210 */ /* 0x000fe20007f5e1ff */
[----:B------:R-:W-:Y:S04]  /*26c0*/  BSSY.RECONVERGENT B0, `(.L_x_63) ;  /* 0x0000045000007945 */ /* 0x000fe80003800200 */
[----:B------:R-:W-:-:S05]  /*26d0*/  IMAD.X R2, R29, 0x1, ~R34, P2 ;  /* 0x000000011d027824 */ /* 0x000fca00010e0e22 */
        /* <DEDUP_REMOVED lines=17> */
[----:B------:R-:W-:Y:S02]  /*27f0*/  IMAD.MOV.U32 R2, RZ, RZ, R21 ;  /* 0x000000ffff027224 */ /* 0x000fe400078e0015 */
[----:B------:R-:W-:-:S05]  /*2800*/  IMAD.MOV.U32 R3, RZ, RZ, R34 ;  /* 0x000000ffff037224 */ /* 0x000fca00078e0022 */
[----:B------:R-:W2:Y:S01]  /*2810*/  LD.E R29, desc[UR36][R2.64] ;  /* 0x00000024021d7980 */ /* 0x000ea2000c101900 */
[----:B------:R-:W-:Y:S02]  /*2820*/  ISETP.NE.U32.AND P3, PT, R33, 0x1, PT ;  /* 0x000000012100780c */ /* 0x000fe40003f65070 */
[----:B------:R-:W-:Y:S02]  /*2830*/  IADD3 R38, P4, PT, R21, 0x4, RZ ;  /* 0x0000000415267810 */ /* 0x000fe40007f9e0ff */
[----:B------:R-:W-:Y:S02]  /*2840*/  ISETP.NE.AND.EX P3, PT, RZ, RZ, PT, P3 ;  /* 0x000000ffff00720c */ /* 0x000fe40003f65330 */
[----:B------:R-:W-:Y:S01]  /*2850*/  IADD3 R36, P5, PT, R9, -0x1, RZ ;  /* 0xffffffff09247810 */ /* 0x000fe20007fbe0ff */
[----:B------:R-:W-:Y:S01]  /*2860*/  IMAD.X R39, RZ, RZ, R34, P4 ;  /* 0x000000ffff277224 */ /* 0x000fe200020e0622 */
[----:B------:R-:W-:Y:S02]  /*2870*/  IADD3 R8, PT, PT, R16, 0x4, RZ ;  /* 0x0000000410087810 */ /* 0x000fe40007ffe0ff */
[----:B------:R-:W-:Y:S01]  /*2880*/  IADD3.X R37, PT, PT, R35, -0x1, RZ, P5, !PT ;  /* 0xffffffff23257810 */ /* 0x000fe20002ffe4ff */
[----:B--2---:R0:W-:Y:S06]  /*2890*/  STS [R16], R29 ;  /* 0x0000001d10007388 */ /* 0x0041ec0000000800 */
[----:B------:R-:W-:Y:S05]  /*28a0*/  @!P3 BRA `(.L_x_66) ;  /* 0x000000000040b947 */ /* 0x000fea0003800000 */
[----:B0-----:R-:W2:Y:S01]  /*28b0*/  LD.E R29, desc[UR36][R2.64+0x4] ;  /* 0x00000424021d7980 */ /* 0x001ea2000c101900 */
[----:B------:R-:W-:-:S04]  /*28c0*/  ISETP.NE.U32.AND P3, PT, R33, 0x2, PT ;  /* 0x000000022100780c */ /* 0x000fc80003f65070 */
[----:B------:R-:W-:Y:S01]  /*28d0*/  ISETP.NE.AND.EX P3, PT, RZ, RZ, PT, P3 ;  /* 0x000000ffff00720c */ /* 0x000fe20003f65330 */
[----:B--2---:R1:W-:-:S12]  /*28e0*/  STS [R16+0x4], R29 ;  /* 0x0000041d10007388 */ /* 0x0043d80000000800 */
[----:B------:R-:W2:Y:S01]  /*28f0*/  @P3 LD.E R33, desc[UR36][R2.64+0x8] ;  /* 0x0000082402213980 */ /* 0x000ea2000c101900 */
[----:B------:R-:W-:Y:S01]  /*2900*/  IADD3 R38, P6, PT, R21, 0x8, RZ ;  /* 0x0000000815267810 */ /* 0x000fe20007fde0ff */
[C---:B------:R-:W-:Y:S01]  /*2910*/  VIADD R8, R16.reuse, 0x8 ;  /* 0x0000000810087836 */ /* 0x040fe20000000000 */
[----:B------:R-:W-:Y:S01]  /*2920*/  IADD3 R36, P5, PT, R9, -0x2, RZ ;  /* 0xfffffffe09247810 */ /* 0x000fe20007fbe0ff */
[----:B------:R-:W-:Y:S01]  /*2930*/  @P3 VIADD R8, R16, 0xc ;  /* 0x0000000c10083836 */ /* 0x000fe20000000000 */
[----:B------:R-:W-:Y:S01]  /*2940*/  @P3 IADD3 R38, P4, PT, R21, 0xc, RZ ;  /* 0x0000000c15263810 */ /* 0x000fe20007f9e0ff */
[--C-:B------:R-:W-:Y:S01]  /*2950*/  IMAD.X R39, RZ, RZ, R34.reuse, P6 ;  /* 0x000000ffff277224 */ /* 0x100fe200030e0622 */
[----:B------:R-:W-:Y:S02]  /*2960*/  @P3 IADD3 R36, P6, PT, R9, -0x3, RZ ;  /* 0xfffffffd09243810 */ /* 0x000fe40007fde0ff */
[C---:B------:R-:W-:Y:S01]  /*2970*/  IADD3.X R37, PT, PT, R35.reuse, -0x1, RZ, P5, !PT ;  /* 0xffffffff23257810 */ /* 0x040fe20002ffe4ff */
[----:B------:R-:W-:Y:S01]  /*2980*/  @P3 IMAD.X R39, RZ, RZ, R34, P4 ;  /* 0x000000ffff273224 */ /* 0x000fe200020e0622 */
[----:B------:R-:W-:Y:S01]  /*2990*/  @P3 IADD3.X R37, PT, PT, R35, -0x1, RZ, P6, !PT ;  /* 0xffffffff23253810 */ /* 0x000fe200037fe4ff */
[----:B--2---:R1:W-:Y:S08]  /*29a0*/  @P3 STS [R16+0x8], R33 ;  /* 0x0000082110003388 */ /* 0x0043f00000000800 */
.L_x_66:
[----:B------:R-:W-:Y:S05]  /*29b0*/  BSYNC.RECONVERGENT B3 ;  /* 0x0000000000037941 */ /* 0x000fea0003800200 */
.L_x_65:
[----:B------:R-:W-:Y:S05]  /*29c0*/  @!P2 BRA `(.L_x_64) ;  /* 0x000000000050a947 */ /* 0x000fea0003800000 */
.L_x_67:
[----:B------:R-:W-:Y:S01]  /*29d0*/  IMAD.MOV.U32 R2, RZ, RZ, R38 ;  /* 0x000000ffff027224 */ /* 0x000fe200078e0026 */
[----:B------:R-:W-:-:S05]  /*29e0*/  MOV R3, R39 ;  /* 0x0000002700037202 */ /* 0x000fca0000000f00 */
[----:B------:R-:W2:Y:S04]  /*29f0*/  LD.E R21, desc[UR36][R2.64] ;  /* 0x0000002402157980 */ /* 0x000ea8000c101900 */
[----:B--2---:R2:W-:Y:S04]  /*2a00*/  STS [R8], R21 ;  /* 0x0000001508007388 */ /* 0x0045e80000000800 */
[----:B01----:R-:W3:Y:S04]  /*2a10*/  LD.E R29, desc[UR36][R2.64+0x4] ;  /* 0x00000424021d7980 */ /* 0x003ee8000c101900 */
[----:B---3--:R-:W-:Y:S04]  /*2a20*/  STS [R8+0x4], R29 ;  /* 0x0000041d08007388 */ /* 0x008fe80000000800 */
[----:B------:R-:W3:Y:S01]  /*2a30*/  LD.E R33, desc[UR36][R2.64+0x8] ;  /* 0x0000082402217980 */ /* 0x000ee2000c101900 */
[----:B------:R-:W-:-:S04]  /*2a40*/  ISETP.GT.U32.AND P2, PT, R36, 0x4, PT ;  /* 0x000000042400780c */ /* 0x000fc80003f44070 */
[C---:B------:R-:W-:Y:S02]  /*2a50*/  ISETP.GT.U32.AND.EX P2, PT, R37.reuse, RZ, PT, P2 ;  /* 0x000000ff2500720c */ /* 0x040fe40003f44120 */
[----:B------:R-:W-:Y:S01]  /*2a60*/  IADD3 R34, P4, PT, R36, -0x4, RZ ;  /* 0xfffffffc24227810 */ /* 0x000fe20007f9e0ff */
[----:B---3--:R-:W-:Y:S04]  /*2a70*/  STS [R8+0x8], R33 ;  /* 0x0000082108007388 */ /* 0x008fe80000000800 */
[----:B------:R-:W3:Y:S01]  /*2a80*/  LD.E R35, desc[UR36][R2.64+0xc] ;  /* 0x00000c2402237980 */ /* 0x000ee2000c101900 */
[----:B------:R-:W-:Y:S01]  /*2a90*/  IADD3 R38, P3, PT, R2, 0x10, RZ ;  /* 0x0000001002267810 */ /* 0x000fe20007f7e0ff */
[----:B------:R-:W-:Y:S01]  /*2aa0*/  IMAD.MOV.U32 R36, RZ, RZ, R34 ;  /* 0x000000ffff247224 */ /* 0x000fe200078e0022 */
[----:B--2---:R-:W-:-:S03]  /*2ab0*/  IADD3.X R21, PT, PT, R37, -0x1, RZ, P4, !PT ;  /* 0xffffffff25157810 */ /* 0x004fc600027fe4ff */
[----:B------:R-:W-:Y:S02]  /*2ac0*/  IMAD.X R39, RZ, RZ, R3, P3 ;  /* 0x000000ffff277224 */ /* 0x000fe400018e0603 */
[----:B------:R-:W-:Y:S01]  /*2ad0*/  IMAD.MOV.U32 R37, RZ, RZ, R21 ;  /* 0x000000ffff257224 */ /* 0x000fe200078e0015 */
[----:B---3--:R0:W-:Y:S02]  /*2ae0*/  STS [R8+0xc], R35 ;  /* 0x00000c2308007388 */ /* 0x0081e40000000800 */
[----:B0-----:R-:W-:Y:S01]  /*2af0*/  VIADD R8, R8, 0x10 ;  /* 0x0000001008087836 */ /* 0x001fe20000000000 */
[----:B------:R-:W-:Y:S06]  /*2b00*/  @P2 BRA `(.L_x_67) ;  /* 0xfffffffc00b02947 */ /* 0x000fec000383ffff */
.L_x_64:
[----:B------:R-:W-:Y:S05]  /*2b10*/  BSYNC.RECONVERGENT B0 ;  /* 0x0000000000007941 */ /* 0x000fea0003800200 */
.L_x_63:
[----:B------:R-:W-:Y:S01]  /*2b20*/  IADD3 R17, P2, PT, -R14, R17, RZ ;  /* 0x000000110e117210 */ /* 0x000fe20007f5e1ff */
[----:B------:R-:W-:Y:S01]  /*2b30*/  BSSY.RECONVERGENT B0, `(.L_x_68) ;  /* 0x0000046000007945 */ /* 0x000fe20003800200 */
[----:B------:R-:W-:-:S03]  /*2b40*/  IMAD R36, R9, 0x4, R16 ;  /* 0x0000000409247824 */ /* 0x000fc600078e0210 */
[----:B------:R-:W-:-:S05]  /*2b50*/  IMAD.X R20, R20, 0x1, ~R15, P2 ;  /* 0x0000000114147824 */ /* 0x000fca00010e0e0f */
[--C-:B------:R-:W-:Y:S02]  /*2b60*/  SHF.R.S64 R17, R17, 0x2, R20.reuse ;  /* 0x0000000211117819 */ /* 0x100fe40000001014 */
[----:B------:R-:W-:Y:S02]  /*2b70*/  SHF.R.S32.HI R21, RZ, 0x2, R20 ;  /* 0x00000002ff157819 */ /* 0x000fe40000011414 */
[----:B------:R-:W-:-:S04]  /*2b80*/  ISETP.GE.U32.AND P2, PT, R17, 0x1, PT ;  /* 0x000000011100780c */ /* 0x000fc80003f46070 */
[----:B------:R-:W-:-:S13]  /*2b90*/  ISETP.GE.AND.EX P2, PT, R21, RZ, PT, P2 ;  /* 0x000000ff1500720c */ /* 0x000fda0003f46320 */
[----:B------:R-:W-:Y:S05]  /*2ba0*/  @!P2 BRA `(.L_x_69) ;  /* 0x0000000000f8a947 */ /* 0x000fea0003800000 */
[C---:B01----:R-:W-:Y:S01]  /*2bb0*/  LOP3.LUT R16, R17.reuse, 0x3, RZ, 0xc0, !PT ;  /* 0x0000000311107812 */ /* 0x043fe200078ec0ff */
        /* <DEDUP_REMOVED lines=30> */
[C---:B------:R-:W-:Y:S01]  /*2da0*/  IADD3 R20, P5, PT, R17.reuse, -0x2, RZ ;  /* 0xfffffffe11147810 */ /* 0x040fe20007fbe0ff */
        /* <DEDUP_REMOVED lines=8> */
.L_x_71:
[----:B------:R-:W-:Y:S05]  /*2e30*/  BSYNC.RECONVERGENT B3 ;  /* 0x0000000000037941 */ /* 0x000fea0003800200 */
.L_x_70:
[----:B------:R-:W-:Y:S05]  /*2e40*/  @!P2 BRA `(.L_x_69) ;  /* 0x000000000050a947 */ /* 0x000fea0003800000 */
.L_x_72:
[----:B------:R-:W-:Y:S01]  /*2e50*/  IMAD.MOV.U32 R2, RZ, RZ, R33 ;  /* 0x000000ffff027224 */ /* 0x000fe200078e0021 */
[----:B------:R-:W-:-:S05]  /*2e60*/  MOV R3, R34 ;  /* 0x0000002200037202 */ /* 0x000fca0000000f00 */
[----:B01----:R-:W2:Y:S04]  /*2e70*/  LD.E R9, desc[UR36][R2.64] ;  /* 0x0000002402097980 */ /* 0x003ea8000c101900 */
[----:B--2---:R0:W-:Y:S04]  /*2e80*/  STS [R8], R9 ;  /* 0x0000000908007388 */ /* 0x0041e80000000800 */
[----:B------:R-:W2:Y:S04]  /*2e90*/  LD.E R15, desc[UR36][R2.64+0x4] ;  /* 0x00000424020f7980 */ /* 0x000ea8000c101900 */
[----:B--2---:R-:W-:Y:S04]  /*2ea0*/  STS [R8+0x4], R15 ;  /* 0x0000040f08007388 */ /* 0x004fe80000000800 */
[----:B------:R-:W2:Y:S01]  /*2eb0*/  LD.E R17, desc[UR36][R2.64+0x8] ;  /* 0x0000082402117980 */ /* 0x000ea2000c101900 */
[----:B------:R-:W-:-:S04]  /*2ec0*/  ISETP.GT.U32.AND P2, PT, R20, 0x4, PT ;  /* 0x000000041400780c */ /* 0x000fc80003f44070 */
[C---:B------:R-:W-:Y:S02]  /*2ed0*/  ISETP.GT.U32.AND.EX P2, PT, R29.reuse, RZ, PT, P2 ;  /* 0x000000ff1d00720c */ /* 0x040fe40003f44120 */
[----:B------:R-:W-:Y:S01]  /*2ee0*/  IADD3 R14, P4, PT, R20, -0x4, RZ ;  /* 0xfffffffc140e7810 */ /* 0x000fe20007f9e0ff */
[----:B--2---:R-:W-:Y:S04]  /*2ef0*/  STS [R8+0x8], R17 ;  /* 0x0000081108007388 */ /* 0x004fe80000000800 */
[----:B------:R-:W2:Y:S01]  /*2f00*/  LD.E R21, desc[UR36][R2.64+0xc] ;  /* 0x00000c2402157980 */ /* 0x000ea2000c101900 */
[----:B------:R-:W-:Y:S01]  /*2f10*/  IADD3 R33, P3, PT, R2, 0x10, RZ ;  /* 0x0000001002217810 */ /* 0x000fe20007f7e0ff */
[----:B------:R-:W-:Y:S01]  /*2f20*/  IMAD.MOV.U32 R20, RZ, RZ, R14 ;  /* 0x000000ffff147224 */ /* 0x000fe200078e000e */
[----:B0-----:R-:W-:-:S03]  /*2f30*/  IADD3.X R9, PT, PT, R29, -0x1, RZ, P4, !PT ;  /* 0xffffffff1d097810 */ /* 0x001fc600027fe4ff */
[----:B------:R-:W-:Y:S02]  /*2f40*/  IMAD.X R34, RZ, RZ, R3, P3 ;  /* 0x000000ffff227224 */ /* 0x000fe400018e0603 */
[----:B------:R-:W-:Y:S01]  /*2f50*/  IMAD.MOV.U32 R29, RZ, RZ, R9 ;  /* 0x000000ffff1d7224 */ /* 0x000fe200078e0009 */
[----:B--2---:R0:W-:Y:S02]  /*2f60*/  STS [R8+0xc], R21 ;  /* 0x00000c1508007388 */ /* 0x0041e40000000800 */
[----:B0-----:R-:W-:Y:S01]  /*2f70*/  VIADD R8, R8, 0x10 ;  /* 0x0000001008087836 */ /* 0x001fe20000000000 */
[----:B------:R-:W-:Y:S06]  /*2f80*/  @P2 BRA `(.L_x_72) ;  /* 0xfffffffc00b02947 */ /* 0x000fec000383ffff */
.L_x_69:
[----:B------:R-:W-:Y:S05]  /*2f90*/  BSYNC.RECONVERGENT B0 ;  /* 0x0000000000007941 */ /* 0x000fea0003800200 */
.L_x_68:
[----:B------:R-:W-:Y:S02]  /*2fa0*/  IADD3 R21, P2, PT, R11, R10, RZ ;  /* 0x0000000a0b157210 */ /* 0x000fe40007f5e0ff */
[----:B------:R-:W-:-:S03]  /*2fb0*/  LEA R12, R5, R12, 0x3 ;  /* 0x0000000c050c7211 */ /* 0x000fc600078e18ff */
[----:B------:R-:W-:Y:S01]  /*2fc0*/  IMAD.X R34, R13, 0x1, R7, P2 ;  /* 0x000000010d227824 */ /* 0x000fe200010e0607 */
[----:B------:R-:W-:-:S05]  /*2fd0*/  IADD3 RZ, P2, PT, R21, -R6, RZ ;  /* 0x8000000615ff7210 */ /* 0x000fca0007f5e0ff */
[----:B------:R-:W-:-:S05]  /*2fe0*/  IMAD.X R2, R34, 0x1, ~R0, P2 ;  /* 0x0000000122027824 */ /* 0x000fca00010e0e00 */
[----:B------:R-:W-:-:S13]  /*2ff0*/  ISETP.GE.AND P2, PT, R2, RZ, PT ;  /* 0x000000ff0200720c */ /* 0x000fda0003f46270 */
[----:B------:R-:W-:Y:S05]  /*3000*/  @!P2 BRA `(.L_x_73) ;  /* 0xfffffff000f0a947 */ /* 0x000fea000383ffff */
.L_x_59:
[----:B------:R-:W-:Y:S05]  /*3010*/  BSYNC.RECONVERGENT B1 ;  /* 0x0000000000017941 */ /* 0x000fea0003800200 */
.L_x_42:
[C---:B------:R-:W-:Y:S01]  /*3020*/  SHF.L.U64.HI R4, R5.reuse, 0x1, R4 ;  /* 0x0000000105047819 */ /* 0x040fe20000010204 */
[----:B------:R-:W-:Y:S01]  /*3030*/  IMAD.SHL.U32 R5, R5, 0x2, RZ ;  /* 0x0000000205057824 */ /* 0x000fe200078e00ff */
[----:B------:R-:W-:-:S04]  /*3040*/  PLOP3.LUT P0, PT, P0, PT, PT, 0x8, 0x80 ;  /* 0x000000000080781c */ /* 0x000fc8000070e170 */
[----:B------:R-:W-:-:S04]  /*3050*/  ISETP.GE.U32.AND P2, PT, R5, R32, PT ;  /* 0x000000200500720c */ /* 0x000fc80003f46070 */
[----:B------:R-:W-:-:S13]  /*3060*/  ISETP.GE.AND.EX P2, PT, R4, R31, PT, P2 ;  /* 0x0000001f0400720c */ /* 0x000fda0003f46320 */
[----:B------:R-:W-:Y:S05]  /*3070*/  @!P2 BRA `(.L_x_74) ;  /* 0xffffffe40018a947 */ /* 0x000fea000383ffff */
[----:B------:R-:W-:Y:S05]  /*3080*/  BSYNC.RECONVERGENT B2 ;  /* 0x0000000000027941 */ /* 0x000fea0003800200 */
.L_x_41:
[----:B------:R-:W-:Y:S04]  /*3090*/  BSSY.RECONVERGENT B0, `(.L_x_40) ;  /* 0x0000033000007945 */ /* 0x000fe80003800200 */
[----:B------:R-:W-:Y:S05]  /*30a0*/  @P1 BRA `(.L_x_75) ;  /* 0x0000000000c41947 */ /* 0x000fea0003800000 */
[----:B------:R-:W2:Y:S01]  /*30b0*/  S2UR UR5, SR_CgaCtaId ;  /* 0x00000000000579c3 */ /* 0x000ea20000008800 */
[----:B------:R-:W-:Y:S01]  /*30c0*/  LOP3.LUT P0, RZ, R30, 0x2, RZ, 0xc0, !PT ;  /* 0x000000021eff7812 */ /* 0x000fe2000780c0ff */
[----:B------:R-:W-:Y:S01]  /*30d0*/  UMOV UR4, 0x400 ;  /* 0x0000040000047882 */ /* 0x000fe20000000000 */
[----:B------:R-:W-:Y:S02]  /*30e0*/  IMAD.MOV.U32 R6, RZ, RZ, R19 ;  /* 0x000000ffff067224 */ /* 0x000fe400078e0013 */
[----:B------:R-:W-:Y:S01]  /*30f0*/  IMAD.MOV.U32 R13, RZ, RZ, R18 ;  /* 0x000000ffff0d7224 */ /* 0x000fe200078e0012 */
[----:B--2---:R-:W-:-:S06]  /*3100*/  ULEA UR4, UR5, UR4, 0x18 ;  /* 0x0000000405047291 */ /* 0x004fcc000f8ec0ff */
[----:B------:R-:W-:Y:S02]  /*3110*/  IMAD.U32 R0, RZ, RZ, UR4 ;  /* 0x00000004ff007e24 */ /* 0x000fe4000f8e00ff */
[----:B------:R-:W-:Y:S05]  /*3120*/  @!P0 BRA `(.L_x_76) ;  /* 0x0000000000548947 */ /* 0x000fea0003800000 */
[----:B------:R-:W-:Y:S01]  /*3130*/  BSSY.RECONVERGENT B1, `(.L_x_76) ;  /* 0x0000014000017945 */ /* 0x000fe20003800200 */
[----:B------:R-:W-:Y:S01]  /*3140*/  LOP3.LUT R4, R32, 0x2, RZ, 0xc0, !PT ;  /* 0x0000000220047812 */ /* 0x000fe200078ec0ff */
[----:B------:R-:W-:Y:S01]  /*3150*/  IMAD.MOV.U32 R5, RZ, RZ, RZ ;  /* 0x000000ffff057224 */ /* 0x000fe200078e00ff */
[----:B------:R-:W-:Y:S01]  /*3160*/  MOV R6, R19 ;  /* 0x0000001300067202 */ /* 0x000fe20000000f00 */
[----:B------:R-:W-:Y:S02]  /*3170*/  IMAD.U32 R0, RZ, RZ, UR4 ;  /* 0x00000004ff007e24 */ /* 0x000fe4000f8e00ff */
[----:B------:R-:W-:-:S07]  /*3180*/  IMAD.MOV.U32 R13, RZ, RZ, R18 ;  /* 0x000000ffff0d7224 */ /* 0x000fce00078e0012 */
.L_x_77:
[----:B------:R-:W-:Y:S02]  /*3190*/  IMAD.MOV.U32 R3, RZ, RZ, R13 ;  /* 0x000000ffff037224 */ /* 0x000fe400078e000d */
[----:B------:R-:W-:-:S05]  /*31a0*/  IMAD.MOV.U32 R2, RZ, RZ, R6 ;  /* 0x000000ffff027224 */ /* 0x000fca00078e0006 */
[----:B------:R-:W2:Y:S01]  /*31b0*/  LD.E R3, desc[UR36][R2.64] ;  /* 0x0000002402037980 */ /* 0x000ea2000c101900 */
[----:B------:R-:W-:Y:S02]  /*31c0*/  IADD3 R4, P0, PT, R4, -0x1, RZ ;  /* 0xffffffff04047810 */ /* 0x000fe40007f1e0ff */
[----:B------:R-:W-:Y:S02]  /*31d0*/  IADD3 R6, P1, PT, R6, 0x4, RZ ;  /* 0x0000000406067810 */ /* 0x000fe40007f3e0ff */
[----:B------:R-:W-:Y:S02]  /*31e0*/  IADD3.X R5, PT, PT, R5, -0x1, RZ, P0, !PT ;  /* 0xffffffff05057810 */ /* 0x000fe400007fe4ff */
[----:B------:R-:W-:Y:S01]  /*31f0*/  ISETP.NE.U32.AND P0, PT, R4, RZ, PT ;  /* 0x000000ff0400720c */ /* 0x000fe20003f05070 */
[----:B------:R-:W-:Y:S01]  /*3200*/  IMAD.X R13, RZ, RZ, R13, P1 ;  /* 0x000000ffff0d7224 */ /* 0x000fe200008e060d */
[----:B------:R-:W-:Y:S02]  /*3210*/  IADD3 R32, P2, PT, R32, -0x1, RZ ;  /* 0xffffffff20207810 */ /* 0x000fe40007f5e0ff */
[----:B------:R-:W-:-:S02]  /*3220*/  ISETP.NE.AND.EX P0, PT, R5, RZ, PT, P0 ;  /* 0x000000ff0500720c */ /* 0x000fc40003f05300 */
[----:B------:R-:W-:Y:S01]  /*3230*/  IADD3.X R31, PT, PT, R31, -0x1, RZ, P2, !PT ;  /* 0xffffffff1f1f7810 */ /* 0x000fe200017fe4ff */
[----:B--2---:R2:W-:Y:S02]  /*3240*/  STS [R0], R3 ;  /* 0x0000000300007388 */ /* 0x0045e40000000800 */
[----:B--2---:R-:W-:-:S08]  /*3250*/  VIADD R0, R0, 0x4 ;  /* 0x0000000400007836 */ /* 0x004fd00000000000 */
[----:B------:R-:W-:Y:S05]  /*3260*/  @P0 BRA `(.L_x_77) ;  /* 0xfffffffc00c80947 */ /* 0x000fea000383ffff */
[----:B------:R-:W-:Y:S05]  /*3270*/  BSYNC.RECONVERGENT B1 ;  /* 0x0000000000017941 */ /* 0x000fea0003800200 */
.L_x_76:
[----:B------:R-:W-:-:S05]  /*3280*/  IADD3 R4, P0, PT, R32, 0x4, RZ ;  /* 0x0000000420047810 */ /* 0x000fca0007f1e0ff */
[----:B------:R-:W-:-:S08]  /*3290*/  IMAD.X R31, RZ, RZ, R31, P0 ;  /* 0x000000ffff1f7224 */ /* 0x000fd000000e061f */
.L_x_78:
[----:B------:R-:W-:Y:S01]  /*32a0*/  MOV R2, R6 ;  /* 0x0000000600027202 */ /* 0x000fe20000000f00 */
[----:B------:R-:W-:-:S05]  /*32b0*/  IMAD.MOV.U32 R3, RZ, RZ, R13 ;  /* 0x000000ffff037224 */ /* 0x000fca00078e000d */
[----:B------:R-:W2:Y:S04]  /*32c0*/  LD.E R5, desc[UR36][R2.64] ;  /* 0x0000002402057980 */ /* 0x000ea8000c101900 */
[----:B--2---:R-:W-:Y:S04]  /*32d0*/  STS [R0], R5 ;  /* 0x0000000500007388 */ /* 0x004fe80000000800 */
[----:B------:R-:W2:Y:S04]  /*32e0*/  LD.E R7, desc[UR36][R2.64+0x4] ;  /* 0x0000042402077980 */ /* 0x000ea8000c101900 */
[----:B--2---:R-:W-:Y:S04]  /*32f0*/  STS [R0+0x4], R7 ;  /* 0x0000040700007388 */ /* 0x004fe80000000800 */
[----:B01----:R-:W2:Y:S01]  /*3300*/  LD.E R9, desc[UR36][R2.64+0x8] ;  /* 0x0000082402097980 */ /* 0x003ea2000c101900 */
[----:B------:R-:W-:-:S04]  /*3310*/  IADD3 R4, P0, PT, R4, -0x4, RZ ;  /* 0xfffffffc04047810 */ /* 0x000fc80007f1e0ff */
[----:B------:R-:W-:Y:S02]  /*3320*/  IADD3.X R31, PT, PT, R31, -0x1, RZ, P0, !PT ;  /* 0xffffffff1f1f7810 */ /* 0x000fe400007fe4ff */
[----:B------:R-:W-:-:S04]  /*3330*/  ISETP.GT.U32.AND P0, PT, R4, 0x4, PT ;  /* 0x000000040400780c */ /* 0x000fc80003f04070 */
[----:B------:R-:W-:Y:S01]  /*3340*/  ISETP.GT.AND.EX P0, PT, R31, RZ, PT, P0 ;  /* 0x000000ff1f00720c */ /* 0x000fe20003f04300 */
[----:B--2---:R-:W-:Y:S04]  /*3350*/  STS [R0+0x8], R9 ;  /* 0x0000080900007388 */ /* 0x004fe80000000800 */
[----:B------:R-:W2:Y:S01]  /*3360*/  LD.E R11, desc[UR36][R2.64+0xc] ;  /* 0x00000c24020b7980 */ /* 0x000ea2000c101900 */
[----:B------:R-:W-:-:S05]  /*3370*/  IADD3 R6, P1, PT, R2, 0x10, RZ ;  /* 0x0000001002067810 */ /* 0x000fca0007f3e0ff */
[----:B------:R-:W-:Y:S01]  /*3380*/  IMAD.X R13, RZ, RZ, R3, P1 ;  /* 0x000000ffff0d7224 */ /* 0x000fe200008e0603 */
[----:B--2---:R0:W-:Y:S02]  /*3390*/  STS [R0+0xc], R11 ;  /* 0x00000c0b00007388 */ /* 0x0041e40000000800 */
[----:B0-----:R-:W-:Y:S01]  /*33a0*/  VIADD R0, R0, 0x10 ;  /* 0x0000001000007836 */ /* 0x001fe20000000000 */
[----:B------:R-:W-:Y:S06]  /*33b0*/  @P0 BRA `(.L_x_78) ;  /* 0xfffffffc00b80947 */ /* 0x000fec000383ffff */
.L_x_75:
[----:B------:R-:W-:Y:S05]  /*33c0*/  BSYNC.RECONVERGENT B0 ;  /* 0x0000000000007941 */ /* 0x000fea0003800200 */
.L_x_40:
[----:B------:R-:W-:-:S13]  /*33d0*/  ISETP.NE.AND P0, PT, R30, RZ, PT ;  /* 0x000000ff1e00720c */ /* 0x000fda0003f05270 */
[----:B------:R-:W-:Y:S05]  /*33e0*/  @!P0 BRA `(.L_x_79) ;  /* 0x0000000000188947 */ /* 0x000fea0003800000 */
[----:B------:R-:W-:Y:S01]  /*33f0*/  MOV R0, 0x188 ;  /* 0x0000018800007802 */ /* 0x000fe20000000f00 */
[----:B------:R-:W-:Y:S02]  /*3400*/  IMAD.MOV.U32 R4, RZ, RZ, R19 ;  /* 0x000000ffff047224 */ /* 0x000fe400078e0013 */
[----:B0-----:R-:W-:Y:S01]  /*3410*/  IMAD.MOV.U32 R5, RZ, RZ, R18 ;  /* 0x000000ffff057224 */ /* 0x001fe200078e0012 */
[----:B------:R0:W2:Y:S06]  /*3420*/  LDC.64 R2, c[0x4][R0] ;  /* 0x0100000000027b82 */ /* 0x0000ac0000000a00 */
[----:B------:R-:W-:-:S07]  /*3430*/  LEPC R20, `(.L_x_79) ;  /* 0x000000001014794e */ /* 0x000fce0000000000 */
[----:B012---:R-:W-:Y:S05]  /*3440*/  CALL.ABS.NOINC R2 ;  /* 0x0000000002007343 */ /* 0x007fea0003c00000 */
.L_x_79:
[----:B------:R-:W-:-:S13]  /*3450*/  ISETP.GE.AND P0, PT, R30, 0x1, PT ;  /* 0x000000011e00780c */ /* 0x000fda0003f06270 */
[----:B------:R-:W-:Y:S05]  /*3460*/  @!P0 BRA `(.L_x_13) ;  /* 0x0000000000748947 */ /* 0x000fea0003800000 */
[----:B------:R-:W2:Y:S01]  /*3470*/  S2R R7, SR_CgaCtaId ;  /* 0x0000000000077919 */ /* 0x000ea20000008800 */
[----:B------:R-:W-:Y:S01]  /*3480*/  MOV R0, 0x400 ;  /* 0x0000040000007802 */ /* 0x000fe20000000f00 */
[----:B0-----:R-:W-:Y:S02]  /*3490*/  HFMA2 R5, -RZ, RZ, 0, 0 ;  /* 0x00000000ff057431 */ /* 0x001fe400000001ff */
[----:B------:R-:W-:Y:S01]  /*34a0*/  IMAD.MOV.U32 R3, RZ, RZ, RZ ;  /* 0x000000ffff037224 */ /* 0x000fe200078e00ff */
[----:B--2---:R-:W-:-:S07]  /*34b0*/  LEA R4, R7, R0, 0x18 ;  /* 0x0000000007047211 */ /* 0x004fce00078ec0ff */
.L_x_83:
[----:B------:R-:W-:-:S05]  /*34c0*/  IMAD R2, R5, 0x4, R4 ;  /* 0x0000000405027824 */ /* 0x000fca00078e0204 */
[----:B0-----:R-:W0:Y:S02]  /*34d0*/  LDS R7, [R2] ;  /* 0x0000000002077984 */ /* 0x001e240000000800 */
[----:B0-----:R-:W-:-:S13]  /*34e0*/  ISETP.NE.AND P0, PT, R7, 0x7fffffff, PT ;  /* 0x7fffffff0700780c */ /* 0x001fda0003f05270 */
[----:B------:R-:W-:Y:S05]  /*34f0*/  @!P0 BRA `(.L_x_13) ;  /* 0x0000000000508947 */ /* 0x000fea0003800000 */
[----:B------:R-:W-:Y:S01]  /*3500*/  IMAD R0, R3, 0x4, R28 ;  /* 0x0000000403007824 */ /* 0x000fe200078e021c */
[----:B------:R-:W-:Y:S01]  /*3510*/  ISETP.GE.AND P0, PT, R5, R30, PT ;  /* 0x0000001e0500720c */ /* 0x000fe20003f06270 */
[----:B------:R-:W-:Y:S03]  /*3520*/  BSSY.RECONVERGENT B0, `(.L_x_80) ;  /* 0x000000e000007945 */ /* 0x000fe60003800200 */
[----:B------:R0:W-:Y:S09]  /*3530*/  STS [R0+-0x28], R7 ;  /* 0xffffd80700007388 */ /* 0x0001f20000000800 */
[----:B------:R-:W-:Y:S05]  /*3540*/  @P0 BRA `(.L_x_81) ;  /* 0x00000000002c0947 */ /* 0x000fea0003800000 */
.L_x_82:
[----:B0-----:R-:W-:-:S05]  /*3550*/  IMAD R0, R5, 0x4, R4 ;  /* 0x0000000405007824 */ /* 0x001fca00078e0204 */
[----:B------:R-:W0:Y:S02]  /*3560*/  LDS R7, [R0] ;  /* 0x0000000000077984 */ /* 0x000e240000000800 */
[----:B0-----:R-:W-:-:S13]  /*3570*/  ISETP.NE.AND P0, PT, R7, 0x7fffffff, PT ;  /* 0x7fffffff0700780c */ /* 0x001fda0003f05270 */
[----:B------:R-:W-:Y:S05]  /*3580*/  @!P0 BRA `(.L_x_81) ;  /* 0x00000000001c8947 */ /* 0x000fea0003800000 */
[----:B------:R-:W0:Y:S02]  /*3590*/  LDS R0, [R2] ;  /* 0x0000000002007984 */ /* 0x000e240000000800 */
[----:B0-----:R-:W-:-:S13]  /*35a0*/  ISETP.NE.AND P0, PT, R7, R0, PT ;  /* 0x000000000700720c */ /* 0x001fda0003f05270 */
[----:B------:R-:W-:Y:S05]  /*35b0*/  @P0 BRA `(.L_x_81) ;  /* 0x0000000000100947 */ /* 0x000fea0003800000 */
[----:B------:R-:W-:-:S05]  /*35c0*/  VIADD R5, R5, 0x1 ;  /* 0x0000000105057836 */ /* 0x000fca0000000000 */
[----:B------:R-:W-:-:S13]  /*35d0*/  ISETP.GE.AND P0, PT, R5, R30, PT ;  /* 0x0000001e0500720c */ /* 0x000fda0003f06270 */
[----:B------:R-:W-:Y:S05]  /*35e0*/  @!P0 BRA `(.L_x_82) ;  /* 0xfffffffc00d88947 */ /* 0x000fea000383ffff */
[----:B------:R-:W-:-:S07]  /*35f0*/  IMAD.MOV.U32 R5, RZ, RZ, R30 ;  /* 0x000000ffff057224 */ /* 0x000fce00078e001e */
.L_x_81:
[----:B------:R-:W-:Y:S05]  /*3600*/  BSYNC.RECONVERGENT B0 ;  /* 0x0000000000007941 */ /* 0x000fea0003800200 */
.L_x_80:
[----:B------:R-:W-:Y:S01]  /*3610*/  ISETP.GE.AND P0, PT, R5, R30, PT ;  /* 0x0000001e0500720c */ /* 0x000fe20003f06270 */
[----:B------:R-:W-:-:S12]  /*3620*/  VIADD R3, R3, 0x1 ;  /* 0x0000000103037836 */ /* 0x000fd80000000000 */
[----:B------:R-:W-:Y:S05]  /*3630*/  @!P0 BRA `(.L_x_83) ;  /* 0xfffffffc00a08947 */ /* 0x000fea000383ffff */
.L_x_13:
[----:B------:R-:W-:Y:S05]  /*3640*/  BSYNC.RECONVERGENT B6 ;  /* 0x0000000000067941 */ /* 0x000fea0003800200 */
.L_x_12:
[----:B------:R-:W-:-:S13]  /*3650*/  ISETP.GE.AND P0, PT, R24, 0x2, PT ;  /* 0x000000021800780c */ /* 0x000fda0003f06270 */
[----:B------:R-:W-:Y:S05]  /*3660*/  @!P0 BRA `(.L_x_11) ;  /* 0x0000000c00688947 */ /* 0x000fea0003800000 */
[----:B0-----:R-:W0:Y:S01]  /*3670*/  S2R R5, SR_TID.X ;  /* 0x0000000000057919 */ /* 0x001e220000002100 */
[----:B------:R-:W-:Y:S01]  /*3680*/  IADD3 R0, PT, PT, R24, -0x2, RZ ;  /* 0xfffffffe18007810 */ /* 0x000fe20007ffe0ff */
[----:B------:R-:W-:Y:S01]  /*3690*/  BSSY.RECONVERGENT B0, `(.L_x_84) ;  /* 0x00000bd000007945 */ /* 0x000fe20003800200 */
[----:B-1----:R-:W-:Y:S02]  /*36a0*/  IMAD.MOV.U32 R9, RZ, RZ, RZ ;  /* 0x000000ffff097224 */ /* 0x002fe400078e00ff */
[----:B------:R-:W-:Y:S02]  /*36b0*/  ISETP.GE.U32.AND P0, PT, R0, 0x3, PT ;  /* 0x000000030000780c */ /* 0x000fe40003f06070 */
[----:B------:R-:W-:Y:S02]  /*36c0*/  LOP3.LUT R0, R25, 0x3, RZ, 0xc0, !PT ;  /* 0x0000000319007812 */ /* 0x000fe400078ec0ff */
[----:B0-----:R-:W-:-:S09]  /*36d0*/  LOP3.LUT R5, R5, 0x1f, RZ, 0xc0, !PT ;  /* 0x0000001f05057812 */ /* 0x001fd200078ec0ff */
[----:B------:R-:W-:Y:S05]  /*36e0*/  @!P0 BRA `(.L_x_85) ;  /* 0x0000000800dc8947 */ /* 0x000fea0003800000 */
[----:B------:R-:W0:Y:S01]  /*36f0*/  S2R R7, SR_CgaCtaId ;  /* 0x0000000000077919 */ /* 0x000e220000008800 */
[----:B------:R-:W-:Y:S01]  /*3700*/  LOP3.LUT R9, R25, 0xfffffffc, RZ, 0xc0, !PT ;  /* 0xfffffffc19097812 */ /* 0x000fe200078ec0ff */
[----:B------:R-:W1:Y:S01]  /*3710*/  LDC.64 R2, c[0x0][0x3a0] ;  /* 0x0000e800ff027b82 */ /* 0x000e620000000a00 */
[----:B------:R-:W-:Y:S01]  /*3720*/  IMAD R4, R22, 0xb, R5 ;  /* 0x0000000b16047824 */ /* 0x000fe200078e0205 */
[----:B------:R-:W-:Y:S02]  /*3730*/  MOV R6, 0x400 ;  /* 0x0000040000067802 */ /* 0x000fe40000000f00 */
[----:B------:R-:W-:Y:S02]  /*3740*/  IMAD.MOV R10, RZ, RZ, -R9 ;  /* 0x000000ffff0a7224 */ /* 0x000fe400078e0a09 */
[----:B------:R-:W-:-:S03]  /*3750*/  IMAD.SHL.U32 R4, R4, 0x4, RZ ;  /* 0x0000000404047824 */ /* 0x000fc600078e00ff */
[----:B------:R-:W-:Y:S01]  /*3760*/  ISETP.GE.AND P0, PT, R10, RZ, PT ;  /* 0x000000ff0a00720c */ /* 0x000fe20003f06270 */
[----:B------:R-:W-:Y:S01]  /*3770*/  IMAD R4, R23, -0x2c, R4 ;  /* 0xffffffd417047824 */ /* 0x000fe200078e0204 */
[----:B0-----:R-:W-:-:S04]  /*3780*/  LEA R7, R7, R6, 0x18 ;  /* 0x0000000607077211 */ /* 0x001fc800078ec0ff */
[----:B------:R-:W-:Y:S01]  /*3790*/  IADD3 R8, PT, PT, R4, 0xd4, R7 ;  /* 0x000000d404087810 */ /* 0x000fe20007ffe007 */
[----:B------:R-:W-:-:S06]  /*37a0*/  VIADD R4, R28, 0xffffffd8 ;  /* 0xffffffd81c047836 */ /* 0x000fcc0000000000 */
[----:B------:R-:W-:Y:S05]  /*37b0*/  @P0 BRA `(.L_x_86) ;  /* 0x0000000800440947 */ /* 0x000fea0003800000 */
[----:B------:R-:W-:Y:S01]  /*37c0*/  IMAD.MOV R6, RZ, RZ, -R10 ;  /* 0x000000ffff067224 */ /* 0x000fe200078e0a0a */
[----:B------:R-:W-:Y:S01]  /*37d0*/  BSSY.RECONVERGENT B1, `(.L_x_87) ;  /* 0x000005b000017945 */ /* 0x000fe20003800200 */
[----:B------:R-:W-:-:S03]  /*37e0*/  PLOP3.LUT P0, PT, PT, PT, PT, 0x80, 0x8 ;  /* 0x000000000008781c */ /* 0x000fc60003f0f070 */
[----:B------:R-:W-:-:S13]  /*37f0*/  ISETP.GT.AND P1, PT, R6, 0xc, PT ;  /* 0x0000000c0600780c */ /* 0x000fda0003f24270 */
[----:B------:R-:W-:Y:S05]  /*3800*/  @!P1 BRA `(.L_x_88) ;  /* 0x00000004005c9947 */ /* 0x000fea0003800000 */
[----:B------:R-:W0:Y:S01]  /*3810*/  LDC.64 R6, c[0x0][0x3a0] ;  /* 0x0000e800ff067b82 */ /* 0x000e220000000a00 */
[----:B------:R-:W-:-:S13]  /*3820*/  PLOP3.LUT P0, PT, PT, PT, PT, 0x8, 0x80 ;  /* 0x000000000080781c */ /* 0x000fda0003f0e170 */
.L_x_89:
[----:B------:R-:W2:Y:S02]  /*3830*/  LDS R12, [R4] ;  /* 0x00000000040c7984 */ /* 0x000ea40000000800 */
[----:B--2---:R-:W-:-:S04]  /*3840*/  IMAD R13, R12, 0x20, R5 ;  /* 0x000000200c0d7824 */ /* 0x004fc800078e0205 */
[----:B0-----:R-:W-:-:S06]  /*3850*/  IMAD.WIDE R12, R13, 0x4, R6 ;  /* 0x000000040d0c7825 */ /* 0x001fcc00078e0206 */
[----:B------:R-:W2:Y:S04]  /*3860*/  LDG.E R13, desc[UR36][R12.64] ;  /* 0x000000240c0d7981 */ /* 0x000ea8000c1e1900 */
[----:B--2---:R-:W-:Y:S04]  /*3870*/  STS [R8+-0x100], R13 ;  /* 0xffff000d08007388 */ /* 0x004fe80000000800 */
[----:B------:R-:W0:Y:S02]  /*3880*/  LDS R14, [R4+0x4] ;  /* 0x00000400040e7984 */ /* 0x000e240000000800 */
[----:B0-----:R-:W-:-:S05]  /*3890*/  LEA R15, R14, R5, 0x5 ;  /* 0x000000050e0f7211 */ /* 0x001fca00078e28ff */
[----:B------:R-:W-:-:S06]  /*38a0*/  IMAD.WIDE R14, R15, 0x4, R6 ;  /* 0x000000040f0e7825 */ /* 0x000fcc00078e0206 */
[----:B------:R-:W2:Y:S04]  /*38b0*/  LDG.E R15, desc[UR36][R14.64] ;  /* 0x000000240e0f7981 */ /* 0x000ea8000c1e1900 */
[----:B--2---:R-:W-:Y:S04]  /*38c0*/  STS [R8+-0x80], R15 ;  /* 0xffff800f08007388 */ /* 0x004fe80000000800 */
[----:B------:R-:W0:Y:S02]  /*38d0*/  LDS R16, [R4+0x8] ;  /* 0x0000080004107984 */ /* 0x000e240000000800 */
[----:B0-----:R-:W-:-:S04]  /*38e0*/  IMAD R17, R16, 0x20, R5 ;  /* 0x0000002010117824 */ /* 0x001fc800078e0205 */
[----:B------:R-:W-:-:S06]  /*38f0*/  IMAD.WIDE R16, R17, 0x4, R6 ;  /* 0x0000000411107825 */ /* 0x000fcc00078e0206 */
[----:B------:R-:W2:Y:S04]  /*3900*/  LDG.E R17, desc[UR36][R16.64] ;  /* 0x0000002410117981 */ /* 0x000ea8000c1e1900 */
[----:B--2---:R-:W-:Y:S04]  /*3910*/  STS [R8], R17 ;  /* 0x0000001108007388 */ /* 0x004fe80000000800 */
[----:B------:R-:W0:Y:S02]  /*3920*/  LDS R12, [R4+0xc] ;  /* 0x00000c00040c7984 */ /* 0x000e240000000800 */
[----:B0-----:R-:W-:-:S04]  /*3930*/  IMAD R13, R12, 0x20, R5 ;  /* 0x000000200c0d7824 */ /* 0x001fc800078e0205 */
[----:B------:R-:W-:-:S06]  /*3940*/  IMAD.WIDE R12, R13, 0x4, R6 ;  /* 0x000000040d0c7825 */ /* 0x000fcc00078e0206 */
[----:B------:R-:W2:Y:S04]  /*3950*/  LDG.E R13, desc[UR36][R12.64] ;  /* 0x000000240c0d7981 */ /* 0x000ea8000c1e1900 */
[----:B--2---:R-:W-:Y:S04]  /*3960*/  STS [R8+0x80], R13 ;  /* 0x0000800d08007388 */ /* 0x004fe80000000800 */
        /* <DEDUP_REMOVED lines=21> */
[----:B0-----:R-:W-:-:S05]  /*3ac0*/  LEA R17, R16, R5, 0x5 ;  /* 0x0000000510117211 */ /* 0x001fca00078e28ff */
        /* <DEDUP_REMOVED lines=36> */
[----:B------:R-:W2:Y:S01]  /*3d10*/  LDG.E R13, desc[UR36][R12.64] ;  /* 0x000000240c0d7981 */ /* 0x000ea2000c1e1900 */
[----:B------:R-:W-:Y:S02]  /*3d20*/  VIADD R10, R10, 0x10 ;  /* 0x000000100a0a7836 */ /* 0x000fe40000000000 */
[----:B------:R-:W-:-:S03]  /*3d30*/  VIADD R4, R4, 0x40 ;  /* 0x0000004004047836 */ /* 0x000fc60000000000 */
[----:B------:R-:W-:Y:S01]  /*3d40*/  ISETP.GE.AND P1, PT, R10, -0xc, PT ;  /* 0xfffffff40a00780c */ /* 0x000fe20003f26270 */
[----:B--2---:R0:W-:Y:S02]  /*3d50*/  STS [R8+0x680], R13 ;  /* 0x0006800d08007388 */ /* 0x0041e40000000800 */
[----:B0-----:R-:W-:-:S10]  /*3d60*/  VIADD R8, R8, 0x800 ;  /* 0x0000080008087836 */ /* 0x001fd40000000000 */
[----:B------:R-:W-:Y:S05]  /*3d70*/  @!P1 BRA `(.L_x_89) ;  /* 0xfffffff800ac9947 */ /* 0x000fea000383ffff */
.L_x_88:
[----:B------:R-:W-:Y:S05]  /*3d80*/  BSYNC.RECONVERGENT B1 ;  /* 0x0000000000017941 */ /* 0x000fea0003800200 */
.L_x_87:
[----:B------:R-:W-:Y:S01]  /*3d90*/  IMAD.MOV R6, RZ, RZ, -R10 ;  /* 0x000000ffff067224 */ /* 0x000fe200078e0a0a */
[----:B------:R-:W-:Y:S04]  /*3da0*/  BSSY.RECONVERGENT B1, `(.L_x_90) ;  /* 0x0000030000017945 */ /* 0x000fe80003800200 */
[----:B------:R-:W-:-:S13]  /*3db0*/  ISETP.GT.AND P1, PT, R6, 0x4, PT ;  /* 0x000000040600780c */ /* 0x000fda0003f24270 */
[----:B------:R-:W-:Y:S05]  /*3dc0*/  @!P1 BRA `(.L_x_91) ;  /* 0x0000000000b49947 */ /* 0x000fea0003800000 */
[----:B------:R-:W0:Y:S01]  /*3dd0*/  LDS R12, [R4] ;  /* 0x00000000040c7984 */ /* 0x000e220000000800 */
[----:B------:R-:W2:Y:S01]  /*3de0*/  LDC.64 R6, c[0x0][0x3a0] ;  /* 0x0000e800ff067b82 */ /* 0x000ea20000000a00 */
[----:B0-----:R-:W-:-:S04]  /*3df0*/  IMAD R13, R12, 0x20, R5 ;  /* 0x000000200c0d7824 */ /* 0x001fc800078e0205 */
[----:B--2---:R-:W-:-:S06]  /*3e00*/  IMAD.WIDE R12, R13, 0x4, R6 ;  /* 0x000000040d0c7825 */ /* 0x004fcc00078e0206 */
[----:B------:R-:W2:Y:S04]  /*3e10*/  LDG.E R13, desc[UR36][R12.64] ;  /* 0x000000240c0d7981 */ /* 0x000ea8000c1e1900 */
[----:B--2---:R-:W-:Y:S04]  /*3e20*/  STS [R8+-0x100], R13 ;  /* 0xffff000d08007388 */ /* 0x004fe80000000800 */
[----:B------:R-:W0:Y:S02]  /*3e30*/  LDS R14, [R4+0x4] ;  /* 0x00000400040e7984 */ /* 0x000e240000000800 */
[----:B0-----:R-:W-:-:S04]  /*3e40*/  IMAD R15, R14, 0x20, R5 ;  /* 0x000000200e0f7824 */ /* 0x001fc800078e0205 */
[----:B------:R-:W-:-:S06]  /*3e50*/  IMAD.WIDE R14, R15, 0x4, R6 ;  /* 0x000000040f0e7825 */ /* 0x000fcc00078e0206 */
[----:B------:R-:W2:Y:S04]  /*3e60*/  LDG.E R15, desc[UR36][R14.64] ;  /* 0x000000240e0f7981 */ /* 0x000ea8000c1e1900 */
[----:B--2---:R-:W-:Y:S04]  /*3e70*/  STS [R8+-0x80], R15 ;  /* 0xffff800f08007388 */ /* 0x004fe80000000800 */
[----:B------:R-:W0:Y:S02]  /*3e80*/  LDS R16, [R4+0x8] ;  /* 0x0000080004107984 */ /* 0x000e240000000800 */
[----:B0-----:R-:W-:-:S05]  /*3e90*/  LEA R17, R16, R5, 0x5 ;  /* 0x0000000510117211 */ /* 0x001fca00078e28ff */
        /* <DEDUP_REMOVED lines=26> */
[----:B------:R-:W2:Y:S01]  /*4040*/  LDG.E R7, desc[UR36][R6.64] ;  /* 0x0000002406077981 */ /* 0x000ea2000c1e1900 */
[----:B------:R-:W-:Y:S01]  /*4050*/  PLOP3.LUT P0, PT, PT, PT, PT, 0x8, 0x80 ;  /* 0x000000000080781c */ /* 0x000fe20003f0e170 */
[----:B------:R-:W-:Y:S01]  /*4060*/  VIADD R10, R10, 0x8 ;  /* 0x000000080a0a7836 */ /* 0x000fe20000000000 */
[----:B------:R-:W-:Y:S01]  /*4070*/  IADD3 R4, PT, PT, R4, 0x20, RZ ;  /* 0x0000002004047810 */ /* 0x000fe20007ffe0ff */
[----:B--2---:R0:W-:Y:S02]  /*4080*/  STS [R8+0x280], R7 ;  /* 0x0002800708007388 */ /* 0x0041e40000000800 */
[----:B0-----:R-:W-:-:S08]  /*4090*/  VIADD R8, R8, 0x400 ;  /* 0x0000040008087836 */ /* 0x001fd00000000000 */
.L_x_91:
[----:B------:R-:W-:Y:S05]  /*40a0*/  BSYNC.RECONVERGENT B1 ;  /* 0x0000000000017941 */ /* 0x000fea0003800200 */
.L_x_90:
[----:B------:R-:W-:-:S13]  /*40b0*/  ISETP.NE.OR P0, PT, R10, RZ, P0 ;  /* 0x000000ff0a00720c */ /* 0x000fda0000705670 */
[----:B------:R-:W-:Y:S05]  /*40c0*/  @!P0 BRA `(.L_x_85) ;  /* 0x0000000000648947 */ /* 0x000fea0003800000 */
.L_x_86:
[----:B------:R-:W0:Y:S02]  /*40d0*/  LDS R6, [R4] ;  /* 0x0000000004067984 */ /* 0x000e240000000800 */
[----:B0-----:R-:W-:-:S04]  /*40e0*/  IMAD R7, R6, 0x20, R5 ;  /* 0x0000002006077824 */ /* 0x001fc800078e0205 */
[----:B-1----:R-:W-:-:S06]  /*40f0*/  IMAD.WIDE R6, R7, 0x4, R2 ;  /* 0x0000000407067825 */ /* 0x002fcc00078e0202 */
        /* <DEDUP_REMOVED lines=15> */
[----:B------:R-:W2:Y:S01]  /*41f0*/  LDG.E R7, desc[UR36][R6.64] ;  /* 0x0000002406077981 */ /* 0x000ea2000c1e1900 */
[----:B------:R-:W-:Y:S01]  /*4200*/  VIADD R10, R10, 0x4 ;  /* 0x000000040a0a7836 */ /* 0x000fe20000000000 */
[----:B------:R-:W-:-:S04]  /*4210*/  IADD3 R4, PT, PT, R4, 0x10, RZ ;  /* 0x0000001004047810 */ /* 0x000fc80007ffe0ff */
[----:B------:R-:W-:Y:S01]  /*4220*/  ISETP.NE.AND P0, PT, R10, RZ, PT ;  /* 0x000000ff0a00720c */ /* 0x000fe20003f05270 */
[----:B--2---:R0:W-:Y:S02]  /*4230*/  STS [R8+0x80], R7 ;  /* 0x0000800708007388 */ /* 0x0041e40000000800 */
[----:B0-----:R-:W-:-:S10]  /*4240*/  VIADD R8, R8, 0x200 ;  /* 0x0000020008087836 */ /* 0x001fd40000000000 */
[----:B------:R-:W-:Y:S05]  /*4250*/  @P0 BRA `(.L_x_86) ;  /* 0xfffffffc009c0947 */ /* 0x000fea000383ffff */
.L_x_85:
[----:B------:R-:W-:Y:S05]  /*4260*/  BSYNC.RECONVERGENT B0 ;  /* 0x0000000000007941 */ /* 0x000fea0003800200 */
.L_x_84:
[----:B------:R-:W-:-:S13]  /*4270*/  ISETP.NE.AND P0, PT, R0, RZ, PT ;  /* 0x000000ff0000720c */ /* 0x000fda0003f05270 */
[----:B------:R-:W-:Y:S05]  /*4280*/  @!P0 BRA `(.L_x_11) ;  /* 0x0000000000608947 */ /* 0x000fea0003800000 */
[----:B------:R-:W0:Y:S01]  /*4290*/  S2R R11, SR_CgaCtaId ;  /* 0x00000000000b7919 */ /* 0x000e220000008800 */
[----:B-1----:R-:W1:Y:S01]  /*42a0*/  LDC.64 R2, c[0x0][0x3a0] ;  /* 0x0000e800ff027b82 */ /* 0x002e620000000a00 */
[----:B------:R-:W-:Y:S01]  /*42b0*/  IMAD.SHL.U32 R7, R9, 0x80, RZ ;  /* 0x0000008009077824 */ /* 0x000fe200078e00ff */
[----:B------:R-:W-:Y:S01]  /*42c0*/  MOV R6, 0x400 ;  /* 0x0000040000067802 */ /* 0x000fe20000000f00 */
[C---:B------:R-:W-:Y:S02]  /*42d0*/  IMAD R4, R22.reuse, 0xa, R9 ;  /* 0x0000000a16047824 */ /* 0x040fe400078e0209 */
[----:B------:R-:W-:Y:S02]  /*42e0*/  IMAD R22, R22, 0x2c, R7 ;  /* 0x0000002c16167824 */ /* 0x000fe400078e0207 */
[----:B------:R-:W-:Y:S02]  /*42f0*/  IMAD.SHL.U32 R4, R4, 0x4, RZ ;  /* 0x0000000404047824 */ /* 0x000fe400078e00ff */
[----:B------:R-:W-:-:S02]  /*4300*/  IMAD R22, R5, 0x4, R22 ;  /* 0x0000000405167824 */ /* 0x000fc400078e0216 */
[C---:B------:R-:W-:Y:S02]  /*4310*/  IMAD R4, R23.reuse, -0x28, R4 ;  /* 0xffffffd817047824 */ /* 0x040fe400078e0204 */
[----:B------:R-:W-:Y:S02]  /*4320*/  IMAD R22, R23, -0x2c, R22 ;  /* 0xffffffd417167824 */ /* 0x000fe400078e0216 */
[----:B------:R-:W-:Y:S01]  /*4330*/  IMAD.MOV R0, RZ, RZ, -R0 ;  /* 0x000000ffff007224 */ /* 0x000fe200078e0a00 */
[----:B0-----:R-:W-:-:S04]  /*4340*/  LEA R11, R11, R6, 0x18 ;  /* 0x000000060b0b7211 */ /* 0x001fc800078ec0ff */
[--C-:B------:R-:W-:Y:S02]  /*4350*/  IADD3 R4, PT, PT, R4, -0x28, R11.reuse ;  /* 0xffffffd804047810 */ /* 0x100fe40007ffe00b */
[----:B------:R-:W-:-:S07]  /*4360*/  IADD3 R22, PT, PT, R22, -0x2c, R11 ;  /* 0xffffffd416167810 */ /* 0x000fce0007ffe00b */
.L_x_92:
[----:B------:R-:W0:Y:S02]  /*4370*/  LDS R6, [R4] ;  /* 0x0000000004067984 */ /* 0x000e240000000800 */
[----:B0-----:R-:W-:-:S04]  /*4380*/  IMAD R7, R6, 0x20, R5 ;  /* 0x0000002006077824 */ /* 0x001fc800078e0205 */
[----:B-1----:R-:W-:-:S06]  /*4390*/  IMAD.WIDE R6, R7, 0x4, R2 ;  /* 0x0000000407067825 */ /* 0x002fcc00078e0202 */
[----:B------:R-:W2:Y:S01]  /*43a0*/  LDG.E R7, desc[UR36][R6.64] ;  /* 0x0000002406077981 */ /* 0x000ea2000c1e1900 */
[----:B------:R-:W-:Y:S01]  /*43b0*/  IADD3 R0, PT, PT, R0, 0x1, RZ ;  /* 0x0000000100007810 */ /* 0x000fe20007ffe0ff */
[----:B------:R-:W-:-:S03]  /*43c0*/  VIADD R4, R4, 0x4 ;  /* 0x0000000404047836 */ /* 0x000fc60000000000 */
[----:B------:R-:W-:Y:S01]  /*43d0*/  ISETP.NE.AND P0, PT, R0, RZ, PT ;  /* 0x000000ff0000720c */ /* 0x000fe20003f05270 */
[----:B--2---:R0:W-:Y:S02]  /*43e0*/  STS [R22], R7 ;  /* 0x0000000716007388 */ /* 0x0041e40000000800 */
[----:B0-----:R-:W-:-:S10]  /*43f0*/  VIADD R22, R22, 0x80 ;  /* 0x0000008016167836 */ /* 0x001fd40000000000 */
[----:B------:R-:W-:Y:S05]  /*4400*/  @P0 BRA `(.L_x_92) ;  /* 0xfffffffc00d80947 */ /* 0x000fea000383ffff */
.L_x_11:
[----:B------:R-:W-:Y:S05]  /*4410*/  WARPSYNC.ALL ;  /* 0x0000000000007948 */ /* 0x000fea0003800000 */
[----:B------:R-:W-:Y:S01]  /*4420*/  BAR.SYNC.DEFER_BLOCKING 0x0 ;  /* 0x0000000000007b1d */ /* 0x000fe20000010000 */
[----:B------:R-:W-:-:S13]  /*4430*/  ISETP.GE.AND P0, PT, R24, 0x2, PT ;  /* 0x000000021800780c */ /* 0x000fda0003f06270 */
[----:B------:R-:W-:Y:S05]  /*4440*/  @!P0 EXIT ;  /* 0x000000000000894d */ /* 0x000fea0003800000 */
[----:B------:R-:W2:Y:S01]  /*4450*/  S2R R4, SR_TID.X ;  /* 0x0000000000047919 */ /* 0x000ea20000002100 */
[----:B-1----:R-:W1:Y:S01]  /*4460*/  LDC.64 R2, c[0x0][0x3a8] ;  /* 0x0000ea00ff027b82 */ /* 0x002e620000000a00 */
[----:B0-----:R-:W-:Y:S01]  /*4470*/  VIADD R7, R28, 0xffffffd8 ;  /* 0xffffffd81c077836 */ /* 0x001fe20000000000 */
[----:B------:R-:W-:Y:S01]  /*4480*/  UMOV UR4, URZ ;  /* 0x000000ff00047c82 */ /* 0x000fe20008000000 */
[----:B------:R-:W0:Y:S02]  /*4490*/  S2R R0, SR_CTAID.X ;  /* 0x0000000000007919 */ /* 0x000e240000002500 */
[----:B------:R-:W-:Y:S01]  /*44a0*/  IMAD R24, R24, 0x4, R7 ;  /* 0x0000000418187824 */ /* 0x000fe200078e0207 */
[----:B--2---:R-:W-:Y:S02]  /*44b0*/  SHF.R.U32.HI R5, RZ, 0x5, R4 ;  /* 0x00000005ff057819 */ /* 0x004fe40000011604 */
[----:B------:R-:W-:-:S03]  /*44c0*/  LOP3.LUT R9, R4, 0x1f, RZ, 0xc0, !PT ;  /* 0x0000001f04097812 */ /* 0x000fc600078ec0ff */
[----:B0-----:R-:W-:-:S04]  /*44d0*/  IMAD R0, R0, 0xa, R5 ;  /* 0x0000000a00007824 */ /* 0x001fc800078e0205 */
[----:B------:R-:W-:-:S04]  /*44e0*/  IMAD R5, R0, 0x20, R9 ;  /* 0x0000002000057824 */ /* 0x000fc800078e0209 */
[----:B-1----:R-:W-:-:S07]  /*44f0*/  IMAD.WIDE.U32 R2, R5, 0x4, R2 ;  /* 0x0000000405027825 */ /* 0x002fce00078e0002 */
.L_x_98:
[----:B0-----:R-:W0:Y:S01]  /*4500*/  LDC.64 R4, c[0x0][0x380] ;  /* 0x0000e000ff047b82 */ /* 0x001e220000000a00 */
[----:B------:R-:W-:-:S04]  /*4510*/  VIADD R7, R26, UR4 ;  /* 0x000000041a077c36 */ /* 0x000fc80008000000 */
[----:B0-----:R-:W-:-:S05]  /*4520*/  IMAD.WIDE R4, R7, 0x4, R4 ;  /* 0x0000000407047825 */ /* 0x001fca00078e0204 */
[----:B------:R-:W2:Y:S04]  /*4530*/  LDG.E R7, desc[UR36][R4.64] ;  /* 0x0000002404077981 */ /* 0x000ea8000c1e1900 */
[----:B------:R-:W2:Y:S01]  /*4540*/  LDG.E R0, desc[UR36][R4.64+0x4] ;  /* 0x0000042404007981 */ /* 0x000ea2000c1e1900 */
[----:B------:R-:W-:Y:S01]  /*4550*/  UIADD3 UR4, UPT, UPT, UR4, 0x1, URZ ;  /* 0x0000000104047890 */ /* 0x000fe2000fffe0ff */
[----:B------:R-:W-:Y:S05]  /*4560*/  BSSY.RECONVERGENT B0, `(.L_x_93) ;  /* 0x000001b000007945 */ /* 0x000fea0003800200 */
[----:B------:R-:W-:-:S02]  /*4570*/  ISETP.NE.AND P1, PT, R25, UR4, PT ;  /* 0x0000000419007c0c */ /* 0x000fc4000bf25270 */
[----:B--2---:R-:W-:-:S13]  /*4580*/  ISETP.GT.AND P0, PT, R0, R7, PT ;  /* 0x000000070000720c */ /* 0x004fda0003f04270 */
[----:B------:R-:W-:Y:S05]  /*4590*/  @!P0 BRA `(.L_x_94) ;  /* 0x00000000005c8947 */ /* 0x000fea0003800000 */
[----:B------:R-:W0:Y:S02]  /*45a0*/  LDC.64 R4, c[0x0][0x390] ;  /* 0x0000e400ff047b82 */ /* 0x000e240000000a00 */
[----:B0-----:R-:W-:-:S06]  /*45b0*/  IMAD.WIDE R4, R7, 0x4, R4 ;  /* 0x0000000407047825 */ /* 0x001fcc00078e0204 */
[----:B------:R0:W5:Y:S01]  /*45c0*/  LDG.E R5, desc[UR36][R4.64] ;  /* 0x0000002404057981 */ /* 0x000162000c1e1900 */
[----:B------:R-:W-:Y:S01]  /*45d0*/  HFMA2 R0, -RZ, RZ, 0, 0 ;  /* 0x00000000ff007431 */ /* 0x000fe200000001ff */
[----:B------:R-:W-:Y:S06]  /*45e0*/  BSSY.RECONVERGENT B1, `(.L_x_95) ;  /* 0x0000009000017945 */ /* 0x000fec0003800200 */
.L_x_97:
[----:B0-----:R-:W-:-:S06]  /*45f0*/  IMAD R4, R0, 0x4, R28 ;  /* 0x0000000400047824 */ /* 0x001fcc00078e021c */
[----:B------:R-:W0:Y:S02]  /*4600*/  LDS R4, [R4+-0x28] ;  /* 0xffffd80004047984 */ /* 0x000e240000000800 */
[----:B0----5:R-:W-:-:S13]  /*4610*/  ISETP.NE.AND P0, PT, R4, R5, PT ;  /* 0x000000050400720c */ /* 0x021fda0003f05270 */
[----:B------:R-:W-:Y:S05]  /*4620*/  @!P0 BRA `(.L_x_96) ;  /* 0x0000000000108947 */ /* 0x000fea0003800000 */
[----:B------:R-:W-:-:S05]  /*4630*/  VIADD R0, R0, 0x1 ;  /* 0x0000000100007836 */ /* 0x000fca0000000000 */
[----:B------:R-:W-:-:S13]  /*4640*/  ISETP.NE.AND P0, PT, R0, R25, PT ;  /* 0x000000190000720c */ /* 0x000fda0003f05270 */
[----:B------:R-:W-:Y:S05]  /*4650*/  @P0 BRA `(.L_x_97) ;  /* 0xfffffffc00e40947 */ /* 0x000fea000383ffff */
[----:B------:R-:W-:-:S07]  /*4660*/  IMAD.MOV.U32 R0, RZ, RZ, R5 ;  /* 0x000000ffff007224 */ /* 0x000fce00078e0005 */
.L_x_96:
[----:B------:R-:W-:Y:S05]  /*4670*/  BSYNC.RECONVERGENT B1 ;  /* 0x0000000000017941 */ /* 0x000fea0003800200 */
.L_x_95:
[----:B------:R-:W0:Y:S01]  /*4680*/  LDC.64 R4, c[0x0][0x398] ;  /* 0x0000e600ff047b82 */ /* 0x000e220000000a00 */
[----:B------:R-:W2:Y:S01]  /*4690*/  LDG.E R6, desc[UR36][R2.64] ;  /* 0x0000002402067981 */ /* 0x000ea2000c1e1900 */
[----:B0-----:R-:W-:-:S06]  /*46a0*/  IMAD.WIDE R4, R0, 0x4, R4 ;  /* 0x0000000400047825 */ /* 0x001fcc00078e0204 */
[----:B------:R-:W2:Y:S01]  /*46b0*/  LDG.E R4, desc[UR36][R4.64] ;  /* 0x0000002404047981 */ /* 0x000ea2000c1e1900 */
[----:B------:R-:W-:-:S04]  /*46c0*/  IMAD R7, R0, 0x20, R9 ;  /* 0x0000002000077824 */ /* 0x000fc800078e0209 */
[----:B------:R-:W-:-:S05]  /*46d0*/  IMAD.U32 R0, R7, 0x4, R24 ;  /* 0x0000000407007824 */ /* 0x000fca00078e0018 */
[----:B------:R-:W2:Y:S02]  /*46e0*/  LDS R7, [R0+-0x4] ;  /* 0xfffffc0000077984 */ /* 0x000ea40000000800 */
[----:B--2---:R-:W-:-:S05]  /*46f0*/  IMAD R7, R4, R7, R6 ;  /* 0x0000000704077224 */ /* 0x004fca00078e0206 */
[----:B------:R0:W-:Y:S02]  /*4700*/  STG.E desc[UR36][R2.64], R7 ;  /* 0x0000000702007986 */ /* 0x0001e4000c101924 */
.L_x_94:
[----:B------:R-:W-:Y:S05]  /*4710*/  BSYNC.RECONVERGENT B0 ;  /* 0x0000000000007941 */ /* 0x000fea0003800200 */
.L_x_93:
[----:B------:R-:W-:Y:S05]  /*4720*/  @P1 BRA `(.L_x_98) ;  /* 0xfffffffc00741947 */ /* 0x000fea000383ffff */
[----:B------:R-:W-:Y:S05]  /*4730*/  EXIT ;  /* 0x000000000000794d */ /* 0x000fea0003800000 */
.L_x_99:
        /* <DEDUP_REMOVED lines=12> */
.L_x_148:


//--------------------- .text._Z10find_densePiS_S_ii --------------------------
	.section	.text._Z10find_densePiS_S_ii,"ax",@progbits
	.align	128
        .global         _Z10find_densePiS_S_ii
        .type           _Z10find_densePiS_S_ii,@function
        .size           _Z10find_densePiS_S_ii,(.L_x_149 - _Z10find_densePiS_S_ii)
        .other          _Z10find_densePiS_S_ii,@"STO_CUDA_ENTRY STV_DEFAULT"
_Z10find_densePiS_S_ii:
.text._Z10find_densePiS_S_ii:
[----:B------:R-:W-:Y:S01]  /*0000*/  LDC R1, c[0x0][0x37c] ;  /* 0x0000df00ff017b82 */ /* 0x000fe20000000800 */
[----:B------:R-:W0:Y:S07]  /*0010*/  S2R R2, SR_TID.X ;  /* 0x0000000000027919 */ /* 0x000e2e0000002100 */
[----:B------:R-:W0:Y:S08]  /*0020*/  S2UR UR4, SR_CTAID.X ;  /* 0x00000000000479c3 */ /* 0x000e300000002500 */
[----:B------:R-:W0:Y:S08]  /*0030*/  LDC R3, c[0x0][0x360] ;  /* 0x0000d800ff037b82 */ /* 0x000e300000000800 */
[----:B------:R-:W1:Y:S01]  /*0040*/  LDC R0, c[0x0][0x39c] ;  /* 0x0000e700ff007b82 */ /* 0x000e620000000800 */
[----:B0-----:R-:W-:-:S05]  /*0050*/  IMAD R3, R3, UR4, R2 ;  /* 0x0000000403037c24 */ /* 0x001fca000f8e0202 */
[----:B-1----:R-:W-:-:S13]  /*0060*/  ISETP.GE.AND P0, PT, R3, R0, PT ;  /* 0x000000000300720c */ /* 0x002fda0003f06270 */
[----:B------:R-:W-:Y:S05]  /*0070*/  @P0 EXIT ;  /* 0x000000000000094d */ /* 0x000fea0003800000 */
[----:B------:R-:W0:Y:S01]  /*0080*/  LDC.64 R4, c[0x0][0x380] ;  /* 0x0000e000ff047b82 */ /* 0x000e220000000a00 */
[----:B------:R-:W1:Y:S07]  /*0090*/  LDCU.64 UR4, c[0x0][0x358] ;  /* 0x00006b00ff0477ac */ /* 0x000e6e0008000a00 */
[----:B------:R-:W2:Y:S01]  /*00a0*/  LDC R6, c[0x0][0x398] ;  /* 0x0000e600ff067b82 */ /* 0x000ea20000000800 */
[----:B0-----:R-:W-:-:S05]  /*00b0*/  IMAD.WIDE R4, R3, 0x4, R4 ;  /* 0x0000000403047825 */ /* 0x001fca00078e0204 */
[----:B-1----:R-:W3:Y:S04]  /*00c0*/  LDG.E R10, desc[UR4][R4.64] ;  /* 0x00000004040a7981 */ /* 0x002ee8000c1e1900 */
[----:B------:R-:W3:Y:S01]  /*00d0*/  LDG.E R7, desc[UR4][R4.64+0x4] ;  /* 0x0000040404077981 */ /* 0x000ee2000c1e1900 */
[C---:B--2---:R-:W-:Y:S01]  /*00e0*/  IMAD.HI R2, R6.reuse, 0x66666667, RZ ;  /* 0x6666666706027827 */ /* 0x044fe200078e02ff */
[----:B------:R-:W-:Y:S01]  /*00f0*/  BSSY.RECONVERGENT B0, `(.L_x_100) ;  /* 0x0000017000007945 */ /* 0x000fe20003800200 */
[----:B------:R-:W-:Y:S02]  /*0100*/  ISETP.GE.AND P0, PT, R6, 0xa, PT ;  /* 0x0000000a0600780c */ /* 0x000fe40003f06270 */
[----:B---3--:R-:W-:Y:S02]  /*0110*/  ISETP.GE.AND P1, PT, R10, R7, PT ;  /* 0x000000070a00720c */ /* 0x008fe40003f26270 */
[----:B------:R-:W-:-:S04]  /*0120*/  SHF.R.U32.HI R7, RZ, 0x1f, R2 ;  /* 0x0000001fff077819 */ /* 0x000fc80000011602 */
[----:B------:R-:W-:-:S07]  /*0130*/  LEA.HI.SX32 R2, R2, R7, 0x1e ;  /* 0x0000000702027211 */ /* 0x000fce00078ff2ff */
[----:B------:R-:W-:Y:S05]  /*0140*/  @P1 BRA `(.L_x_101) ;  /* 0x0000000000441947 */ /* 0x000fea0003800000 */
[----:B------:R-:W0:Y:S01]  /*0150*/  LDC.64 R6, c[0x0][0x390] ;  /* 0x0000e400ff067b82 */ /* 0x000e220000000a00 */
[----:B------:R-:W-:-:S07]  /*0160*/  IMAD.MOV.U32 R15, RZ, RZ, R10 ;  /* 0x000000ffff0f7224 */ /* 0x000fce00078e000a */
[----:B------:R-:W1:Y:S02]  /*0170*/  LDC.64 R8, c[0x0][0x388] ;  /* 0x0000e200ff087b82 */ /* 0x000e640000000a00 */
.L_x_102:
[----:B-1----:R-:W-:-:S06]  /*0180*/  IMAD.WIDE R10, R15, 0x4, R8 ;  /* 0x000000040f0a7825 */ /* 0x002fcc00078e0208 */
[----:B------:R-:W2:Y:S02]  /*0190*/  LDG.E R10, desc[UR4][R10.64] ;  /* 0x000000040a0a7981 */ /* 0x000ea4000c1e1900 */
[----:B--2---:R-:W-:-:S05]  /*01a0*/  IMAD.HI R12, R10, 0x66666667, RZ ;  /* 0x666666670a0c7827 */ /* 0x004fca00078e02ff */
[----:B------:R-:W-:-:S04]  /*01b0*/  SHF.R.U32.HI R13, RZ, 0x1f, R12 ;  /* 0x0000001fff0d7819 */ /* 0x000fc8000001160c */
[----:B------:R-:W-:-:S05]  /*01c0*/  LEA.HI.SX32 R13, R12, R13, 0x1e ;  /* 0x0000000d0c0d7211 */ /* 0x000fca00078ff2ff */
[----:B------:R-:W-:-:S04]  /*01d0*/  IMAD R13, R13, R0, R3 ;  /* 0x000000000d0d7224 */ /* 0x000fc800078e0203 */
[----:B0-----:R-:W-:-:S05]  /*01e0*/  IMAD.WIDE R12, R13, 0x4, R6 ;  /* 0x000000040d0c7825 */ /* 0x001fca00078e0206 */
[----:B------:R-:W2:Y:S02]  /*01f0*/  LDG.E R14, desc[UR4][R12.64] ;  /* 0x000000040c0e7981 */ /* 0x000ea4000c1e1900 */
[----:B--2---:R-:W-:-:S05]  /*0200*/  VIADD R17, R14, 0x1 ;  /* 0x000000010e117836 */ /* 0x004fca0000000000 */
[----:B------:R2:W-:Y:S04]  /*0210*/  STG.E desc[UR4][R12.64], R17 ;  /* 0x000000110c007986 */ /* 0x0005e8000c101904 */
[----:B------:R-:W3:Y:S01]  /*0220*/  LDG.E R14, desc[UR4][R4.64+0x4] ;  /* 0x00000404040e7981 */ /* 0x000ee2000c1e1900 */
[----:B------:R-:W-:-:S05]  /*0230*/  VIADD R15, R15, 0x1 ;  /* 0x000000010f0f7836 */ /* 0x000fca0000000000 */
[----:B---3--:R-:W-:-:S13]  /*0240*/  ISETP.GE.AND P1, PT, R15, R14, PT ;  /* 0x0000000e0f00720c */ /* 0x008fda0003f26270 */
[----:B--2---:R-:W-:Y:S05]  /*0250*/  @!P1 BRA `(.L_x_102) ;  /* 0xfffffffc00c89947 */ /* 0x004fea000383ffff */
.L_x_101:
[----:B------:R-:W-:Y:S05]  /*0260*/  BSYNC.RECONVERGENT B0 ;  /* 0x0000000000007941 */ /* 0x000fea0003800200 */
.L_x_100:
[----:B------:R-:W-:Y:S05]  /*0270*/  @!P0 EXIT ;  /* 0x000000000000894d */ /* 0x000fea0003800000 */
[C---:B------:R-:W-:Y:S01]  /*0280*/  VIADD R4, R2.reuse, 0xffffffff ;  /* 0xffffffff02047836 */ /* 0x040fe20000000000 */
[----:B------:R-:W-:Y:S01]  /*0290*/  LOP3.LUT R9, R2, 0xf, RZ, 0xc0, !PT ;  /* 0x0000000f02097812 */ /* 0x000fe200078ec0ff */
[----:B------:R-:W-:-:S03]  /*02a0*/  IMAD.MOV.U32 R6, RZ, RZ, RZ ;  /* 0x000000ffff067224 */ /* 0x000fc600078e00ff */
[----:B------:R-:W-:Y:S02]  /*02b0*/  ISETP.GE.U32.AND P1, PT, R4, 0xf, PT ;  /* 0x0000000f0400780c */ /* 0x000fe40003f26070 */
[----:B------:R-:W-:-:S11]  /*02c0*/  ISETP.NE.AND P0, PT, R9, RZ, PT ;  /* 0x000000ff0900720c */ /* 0x000fd60003f05270 */
[----:B------:R-:W-:Y:S05]  /*02d0*/  @!P1 BRA `(.L_x_103) ;  /* 0x0000000400609947 */ /* 0x000fea0003800000 */
[----:B------:R-:W0:Y:S01]  /*02e0*/  LDC.64 R4, c[0x0][0x390] ;  /* 0x0000e400ff047b82 */ /* 0x000e220000000a00 */
[----:B------:R-:W-:Y:S01]  /*02f0*/  LOP3.LUT R6, R2, 0xffffff0, RZ, 0xc0, !PT ;  /* 0x0ffffff002067812 */ /* 0x000fe200078ec0ff */
[----:B------:R-:W-:-:S04]  /*0300*/  IMAD.MOV.U32 R7, RZ, RZ, R3 ;  /* 0x000000ffff077224 */ /* 0x000fc800078e0003 */
[----:B------:R-:W-:-:S07]  /*0310*/  IMAD.MOV R8, RZ, RZ, -R6 ;  /* 0x000000ffff087224 */ /* 0x000fce00078e0a06 */
.L_x_104:
[----:B01----:R-:W-:-:S05]  /*0320*/  IMAD.WIDE R10, R7, 0x4, R4 ;  /* 0x00000004070a7825 */ /* 0x003fca00078e0204 */
[----:B------:R-:W2:Y:S02]  /*0330*/  LDG.E R12, desc[UR4][R10.64] ;  /* 0x000000040a0c7981 */ /* 0x000ea4000c1e1900 */
[----:B--2---:R-:W-:Y:S01]  /*0340*/  ISETP.GT.AND P1, PT, R12, 0x3, PT ;  /* 0x000000030c00780c */ /* 0x004fe20003f24270 */
[----:B------:R-:W-:-:S03]  /*0350*/  IMAD.WIDE R12, R0, 0x4, R10 ;  /* 0x00000004000c7825 */ /* 0x000fc600078e020a */
[----:B------:R-:W-:-:S05]  /*0360*/  SEL R19, RZ, 0x1, !P1 ;  /* 0x00000001ff137807 */ /* 0x000fca0004800000 */
[----:B------:R0:W-:Y:S04]  /*0370*/  STG.E desc[UR4][R10.64], R19 ;  /* 0x000000130a007986 */ /* 0x0001e8000c101904 */
        /* <DEDUP_REMOVED lines=10> */
[----:B0-----:R-:W3:Y:S02]  /*0420*/  LDG.E R10, desc[UR4][R16.64] ;  /* 0x00000004100a7981 */ /* 0x001ee4000c1e1900 */
[----:B---3--:R-:W-:Y:S01]  /*0430*/  ISETP.GT.AND P1, PT, R10, 0x3, PT ;  /* 0x000000030a00780c */ /* 0x008fe20003f24270 */
[----:B------:R-:W-:-:S03]  /*0440*/  IMAD.WIDE R10, R0, 0x4, R16 ;  /* 0x00000004000a7825 */ /* 0x000fc600078e0210 */
[----:B------:R-:W-:-:S05]  /*0450*/  SEL R19, RZ, 0x1, !P1 ;  /* 0x00000001ff137807 */ /* 0x000fca0004800000 */
[----:B------:R0:W-:Y:S04]  /*0460*/  STG.E desc[UR4][R16.64], R19 ;  /* 0x0000001310007986 */ /* 0x0001e8000c101904 */
[----:B-1----:R-:W3:Y:S02]  /*0470*/  LDG.E R12, desc[UR4][R10.64] ;  /* 0x000000040a0c7981 */ /* 0x002ee4000c1e1900 */
[----:B---3--:R-:W-:Y:S01]  /*0480*/  ISETP.GT.AND P1, PT, R12, 0x3, PT ;  /* 0x000000030c00780c */ /* 0x008fe20003f24270 */
[----:B------:R-:W-:-:S03]  /*0490*/  IMAD.WIDE R12, R0, 0x4, R10 ;  /* 0x00000004000c7825 */ /* 0x000fc600078e020a */
[----:B------:R-:W-:-:S05]  /*04a0*/  SEL R21, RZ, 0x1, !P1 ;  /* 0x00000001ff157807 */ /* 0x000fca0004800000 */
[----:B------:R1:W-:Y:S04]  /*04b0*/  STG.E desc[UR4][R10.64], R21 ;  /* 0x000000150a007986 */ /* 0x0003e8000c101904 */
[----:B--2---:R-:W2:Y:S02]  /*04c0*/  LDG.E R14, desc[UR4][R12.64] ;  /* 0x000000040c0e7981 */ /* 0x004ea4000c1e1900 */
        /* <DEDUP_REMOVED lines=49> */
[----:B0-----:R-:W2:Y:S01]  /*07e0*/  LDG.E R10, desc[UR4][R16.64] ;  /* 0x00000004100a7981 */ /* 0x001ea2000c1e1900 */
[----:B------:R-:W-:Y:S02]  /*07f0*/  VIADD R8, R8, 0x10 ;  /* 0x0000001008087836 */ /* 0x000fe40000000000 */
[----:B------:R-:W-:Y:S01]  /*0800*/  IMAD R7, R0, 0x10, R7 ;  /* 0x0000001000077824 */ /* 0x000fe200078e0207 */
[----:B--2---:R-:W-:-:S04]  /*0810*/  ISETP.GT.AND P1, PT, R10, 0x3, PT ;  /* 0x000000030a00780c */ /* 0x004fc80003f24270 */
[----:B------:R-:W-:Y:S02]  /*0820*/  SEL R11, RZ, 0x1, !P1 ;  /* 0x00000001ff0b7807 */ /* 0x000fe40004800000 */
[----:B------:R-:W-:-:S03]  /*0830*/  ISETP.NE.AND P1, PT, R8, RZ, PT ;  /* 0x000000ff0800720c */ /* 0x000fc60003f25270 */
[----:B------:R1:W-:Y:S10]  /*0840*/  STG.E desc[UR4][R16.64], R11 ;  /* 0x0000000b10007986 */ /* 0x0003f4000c101904 */
[----:B------:R-:W-:Y:S05]  /*0850*/  @P1 BRA `(.L_x_104) ;  /* 0xfffffff800b01947 */ /* 0x000fea000383ffff */
.L_x_103:
[----:B------:R-:W-:Y:S05]  /*0860*/  @!P0 EXIT ;  /* 0x000000000000894d */ /* 0x000fea0003800000 */
[----:B------:R-:W-:Y:S02]  /*0870*/  ISETP.GE.U32.AND P1, PT, R9, 0x8, PT ;  /* 0x000000080900780c */ /* 0x000fe40003f26070 */
[----:B-1----:R-:W-:-:S04]  /*0880*/  LOP3.LUT R14, R2, 0x7, RZ, 0xc0, !PT ;  /* 0x00000007020e7812 */ /* 0x002fc800078ec0ff */
[----:B------:R-:W-:-:S07]  /*0890*/  ISETP.NE.AND P0, PT, R14, RZ, PT ;  /* 0x000000ff0e00720c */ /* 0x000fce0003f05270 */
[----:B------:R-:W-:Y:S06]  /*08a0*/  @!P1 BRA `(.L_x_105) ;  /* 0x0000000000ac9947 */ /* 0x000fec0003800000 */
[----:B------:R-:W0:Y:S01]  /*08b0*/  LDC.64 R4, c[0x0][0x390] ;  /* 0x0000e400ff047b82 */ /* 0x000e220000000a00 */
[----:B------:R-:W-:-:S04]  /*08c0*/  IMAD R7, R6, R0, R3 ;  /* 0x0000000006077224 */ /* 0x000fc800078e0203 */
[----:B0-----:R-:W-:-:S05]  /*08d0*/  IMAD.WIDE R4, R7, 0x4, R4 ;  /* 0x0000000407047825 */ /* 0x001fca00078e0204 */
[----:B------:R-:W2:Y:S01]  /*08e0*/  LDG.E R7, desc[UR4][R4.64] ;  /* 0x0000000404077981 */ /* 0x000ea2000c1e1900 */
[----:B------:R-:W-:Y:S01]  /*08f0*/  IMAD.WIDE R8, R0, 0x4, R4 ;  /* 0x0000000400087825 */ /* 0x000fe200078e0204 */
[----:B--2---:R-:W-:-:S04]  /*0900*/  ISETP.GT.AND P1, PT, R7, 0x3, PT ;  /* 0x000000030700780c */ /* 0x004fc80003f24270 */
        /* <DEDUP_REMOVED lines=27> */
[----:B0-----:R-:W3:Y:S01]  /*0ac0*/  LDG.E R7, desc[UR4][R10.64] ;  /* 0x000000040a077981 */ /* 0x001ee2000c1e1900 */
[----:B------:R-:W-:Y:S01]  /*0ad0*/  IMAD.WIDE R12, R0, 0x4, R10 ;  /* 0x00000004000c7825 */ /* 0x000fe200078e020a */
[----:B---3--:R-:W-:-:S04]  /*0ae0*/  ISETP.GT.AND P1, PT, R7, 0x3, PT ;  /* 0x000000030700780c */ /* 0x008fc80003f24270 */
[----:B------:R-:W-:-:S05]  /*0af0*/  SEL R7, RZ, 0x1, !P1 ;  /* 0x00000001ff077807 */ /* 0x000fca0004800000 */
[----:B------:R2:W-:Y:S04]  /*0b00*/  STG.E desc[UR4][R10.64], R7 ;  /* 0x000000070a007986 */ /* 0x0005e8000c101904 */
[----:B-1----:R-:W3:Y:S01]  /*0b10*/  LDG.E R4, desc[UR4][R12.64] ;  /* 0x000000040c047981 */ /* 0x002ee2000c1e1900 */
[----:B------:R-:W-:Y:S01]  /*0b20*/  VIADD R6, R6, 0x8 ;  /* 0x0000000806067836 */ /* 0x000fe20000000000 */
[----:B---3--:R-:W-:-:S04]  /*0b30*/  ISETP.GT.AND P1, PT, R4, 0x3, PT ;  /* 0x000000030400780c */ /* 0x008fc80003f24270 */
[----:B------:R-:W-:-:S05]  /*0b40*/  SEL R5, RZ, 0x1, !P1 ;  /* 0x00000001ff057807 */ /* 0x000fca0004800000 */
[----:B------:R2:W-:Y:S04]  /*0b50*/  STG.E desc[UR4][R12.64], R5 ;  /* 0x000000050c007986 */ /* 0x0005e8000c101904 */
.L_x_105:
[----:B------:R-:W-:Y:S05]  /*0b60*/  @!P0 EXIT ;  /* 0x000000000000894d */ /* 0x000fea0003800000 */
[----:B------:R-:W-:Y:S02]  /*0b70*/  ISETP.GE.U32.AND P1, PT, R14, 0x4, PT ;  /* 0x000000040e00780c */ /* 0x000fe40003f26070 */
[----:B------:R-:W-:-:S04]  /*0b80*/  LOP3.LUT R2, R2, 0x3, RZ, 0xc0, !PT ;  /* 0x0000000302027812 */ /* 0x000fc800078ec0ff */
[----:B------:R-:W-:-:S07]  /*0b90*/  ISETP.NE.AND P0, PT, R2, RZ, PT ;  /* 0x000000ff0200720c */ /* 0x000fce0003f05270 */
[----:B------:R-:W-:Y:S06]  /*0ba0*/  @!P1 BRA `(.L_x_106) ;  /* 0x00000000005c9947 */ /* 0x000fec0003800000 */
[----:B--2---:R-:W0:Y:S01]  /*0bb0*/  LDC.64 R4, c[0x0][0x390] ;  /* 0x0000e400ff047b82 */ /* 0x004e220000000a00 */
        /* <DEDUP_REMOVED lines=17> */
[----:B0-----:R-:W2:Y:S01]  /*0cd0*/  LDG.E R4, desc[UR4][R12.64] ;  /* 0x000000040c047981 */ /* 0x001ea2000c1e1900 */
[----:B------:R-:W-:Y:S01]  /*0ce0*/  VIADD R6, R6, 0x4 ;  /* 0x0000000406067836 */ /* 0x000fe20000000000 */
[----:B--2---:R-:W-:-:S04]  /*0cf0*/  ISETP.GT.AND P1, PT, R4, 0x3, PT ;  /* 0x000000030400780c */ /* 0x004fc80003f24270 */
[----:B------:R-:W-:-:S05]  /*0d00*/  SEL R5, RZ, 0x1, !P1 ;  /* 0x00000001ff057807 */ /* 0x000fca0004800000 */
[----:B------:R1:W-:Y:S04]  /*0d10*/  STG.E desc[UR4][R12.64], R5 ;  /* 0x000000050c007986 */ /* 0x0003e8000c101904 */
.L_x_106:
[----:B------:R-:W-:Y:S05]  /*0d20*/  @!P0 EXIT ;  /* 0x000000000000894d */ /* 0x000fea0003800000 */
[----:B-12---:R-:W0:Y:S01]  /*0d30*/  LDC.64 R4, c[0x0][0x390] ;  /* 0x0000e400ff047b82 */ /* 0x006e220000000a00 */
[----:B------:R-:W-:Y:S02]  /*0d40*/  IMAD R7, R6, R0, R3 ;  /* 0x0000000006077224 */ /* 0x000fe400078e0203 */
[----:B------:R-:W-:-:S07]  /*0d50*/  IMAD.MOV R6, RZ, RZ, -R2 ;  /* 0x000000ffff067224 */ /* 0x000fce00078e0a02 */
.L_x_107:
[----:B01----:R-:W-:-:S05]  /*0d60*/  IMAD.WIDE R2, R7, 0x4, R4 ;  /* 0x0000000407027825 */ /* 0x003fca00078e0204 */
[----:B------:R-:W2:Y:S01]  /*0d70*/  LDG.E R8, desc[UR4][R2.64] ;  /* 0x0000000402087981 */ /* 0x000ea2000c1e1900 */
[----:B------:R-:W-:Y:S02]  /*0d80*/  VIADD R6, R6, 0x1 ;  /* 0x0000000106067836 */ /* 0x000fe40000000000 */
[----:B------:R-:W-:Y:S01]  /*0d90*/  IMAD.IADD R7, R7, 0x1, R0 ;  /* 0x0000000107077824 */ /* 0x000fe200078e0200 */
[----:B--2---:R-:W-:-:S04]  /*0da0*/  ISETP.GT.AND P0, PT, R8, 0x3, PT ;  /* 0x000000030800780c */ /* 0x004fc80003f04270 */
[----:B------:R-:W-:Y:S02]  /*0db0*/  SEL R9, RZ, 0x1, !P0 ;  /* 0x00000001ff097807 */ /* 0x000fe40004000000 */
[----:B------:R-:W-:-:S03]  /*0dc0*/  ISETP.NE.AND P0, PT, R6, RZ, PT ;  /* 0x000000ff0600720c */ /* 0x000fc60003f05270 */
[----:B------:R1:W-:Y:S10]  /*0dd0*/  STG.E desc[UR4][R2.64], R9 ;  /* 0x0000000902007986 */ /* 0x0003f4000c101904 */
[----:B------:R-:W-:Y:S05]  /*0de0*/  @P0 BRA `(.L_x_107) ;  /* 0xfffffffc00dc0947 */ /* 0x000fea000383ffff */
[----:B------:R-:W-:Y:S05]  /*0df0*/  EXIT ;  /* 0x000000000000794d */ /* 0x000fea0003800000 */
.L_x_108:
        /* <DEDUP_REMOVED lines=16> */
.L_x_149:


//--------------------- .text._Z4SPMMPiS_S_S_S_S_ --------------------------
	.section	.text._Z4SPMMPiS_S_S_S_S_,"ax",@progbits
	.align	128
        .global         _Z4SPMMPiS_S_S_S_S_
        .type           _Z4SPMMPiS_S_S_S_S_,@function
        .size           _Z4SPMMPiS_S_S_S_S_,(.L_x_150 - _Z4SPMMPiS_S_S_S_S_)
        .other          _Z4SPMMPiS_S_S_S_S_,@"STO_CUDA_ENTRY STV_DEFAULT"
_Z4SPMMPiS_S_S_S_S_:
.text._Z4SPMMPiS_S_S_S_S_:
[----:B------:R-:W-:Y:S01]  /*0000*/  LDC R1, c[0x0][0x37c] ;  /* 0x0000df00ff017b82 */ /* 0x000fe20000000800 */
[----:B------:R-:W0:Y:S07]  /*0010*/  S2R R9, SR_CTAID.X ;  /* 0x0000000000097919 */ /* 0x000e2e0000002500 */
[----:B------:R-:W0:Y:S01]  /*0020*/  LDC.64 R2, c[0x0][0x388] ;  /* 0x0000e200ff027b82 */ /* 0x000e220000000a00 */
[----:B------:R-:W1:Y:S01]  /*0030*/  LDCU.64 UR12, c[0x0][0x358] ;  /* 0x00006b00ff0c77ac */ /* 0x000e620008000a00 */
[----:B0-----:R-:W-:-:S05]  /*0040*/  IMAD.WIDE.U32 R2, R9, 0x4, R2 ;  /* 0x0000000409027825 */ /* 0x001fca00078e0002 */
[----:B-1----:R-:W2:Y:S04]  /*0050*/  LDG.E R0, desc[UR12][R2.64+0x4] ;  /* 0x0000040c02007981 */ /* 0x002ea8000c1e1900 */
[----:B------:R-:W2:Y:S01]  /*0060*/  LDG.E R7, desc[UR12][R2.64] ;  /* 0x0000000c02077981 */ /* 0x000ea2000c1e1900 */
[----:B------:R-:W0:Y:S01]  /*0070*/  S2R R4, SR_TID.X ;  /* 0x0000000000047919 */ /* 0x000e220000002100 */
[----:B--2---:R-:W-:-:S04]  /*0080*/  IADD3 R0, PT, PT, R0, -R7, RZ ;  /* 0x8000000700007210 */ /* 0x004fc80007ffe0ff */
[----:B------:R-:W-:-:S13]  /*0090*/  ISETP.GE.AND P0, PT, R0, 0x1, PT ;  /* 0x000000010000780c */ /* 0x000fda0003f06270 */
[----:B0-----:R-:W-:Y:S05]  /*00a0*/  @!P0 EXIT ;  /* 0x000000000000894d */ /* 0x001fea0003800000 */
[----:B------:R-:W0:Y:S01]  /*00b0*/  LDC.64 R2, c[0x0][0x3a8] ;  /* 0x0000ea00ff027b82 */ /* 0x000e220000000a00 */
[----:B------:R-:W1:Y:S01]  /*00c0*/  LDCU.128 UR8, c[0x0][0x390] ;  /* 0x00007200ff0877ac */ /* 0x000e620008000c00 */
[----:B------:R-:W-:Y:S02]  /*00d0*/  SHF.R.U32.HI R5, RZ, 0x5, R4 ;  /* 0x00000005ff057819 */ /* 0x000fe40000011604 */
[----:B------:R-:W-:Y:S01]  /*00e0*/  LOP3.LUT R4, R4, 0x1f, RZ, 0xc0, !PT ;  /* 0x0000001f04047812 */ /* 0x000fe200078ec0ff */
[----:B------:R-:W-:Y:S02]  /*00f0*/  UMOV UR4, URZ ;  /* 0x000000ff00047c82 */ /* 0x000fe40008000000 */
[----:B------:R-:W-:Y:S02]  /*0100*/  IMAD R9, R9, 0xa, R5 ;  /* 0x0000000a09097824 */ /* 0x000fe400078e0205 */
[----:B------:R-:W-:-:S03]  /*0110*/  IMAD R6, R5, R0, RZ ;  /* 0x0000000005067224 */ /* 0x000fc600078e02ff */
[----:B------:R-:W-:Y:S01]  /*0120*/  LEA R9, R9, R4, 0x5 ;  /* 0x0000000409097211 */ /* 0x000fe200078e28ff */
[----:B------:R-:W-:Y:S01]  /*0130*/  IMAD R5, R7, 0xa, R6 ;  /* 0x0000000a07057824 */ /* 0x000fe200078e0206 */
[----:B-1----:R-:W-:Y:S02]  /*0140*/  UIADD3 UR7, UP0, UPT, UR8, 0x8, URZ ;  /* 0x0000000808077890 */ /* 0x002fe4000ff1e0ff */
[----:B------:R-:W-:Y:S02]  /*0150*/  UIADD3 UR5, UP1, UPT, UR10, 0x8, URZ ;  /* 0x000000080a057890 */ /* 0x000fe4000ff3e0ff */
[----:B------:R-:W-:Y:S01]  /*0160*/  UIADD3.X UR8, UPT, UPT, URZ, UR9, URZ, UP0, !UPT ;  /* 0x00000009ff087290 */ /* 0x000fe200087fe4ff */
[----:B0-----:R-:W-:Y:S01]  /*0170*/  IMAD.WIDE.U32 R2, R9, 0x4, R2 ;  /* 0x0000000409027825 */ /* 0x001fe200078e0002 */
[----:B------:R-:W-:-:S12]  /*0180*/  UIADD3.X UR6, UPT, UPT, URZ, UR11, URZ, UP1, !UPT ;  /* 0x0000000bff067290 */ /* 0x000fd80008ffe4ff */
.L_x_114:
[----:B0-----:R-:W0:Y:S01]  /*0190*/  LDC.64 R6, c[0x0][0x380] ;  /* 0x0000e000ff067b82 */ /* 0x001e220000000a00 */
[----:B-123-5:R-:W-:-:S05]  /*01a0*/  IADD3 R9, PT, PT, R5, UR4, RZ ;  /* 0x0000000405097c10 */ /* 0x02efca000fffe0ff */
[----:B0-----:R-:W-:-:S05]  /*01b0*/  IMAD.WIDE R6, R9, 0x4, R6 ;  /* 0x0000000409067825 */ /* 0x001fca00078e0206 */
[----:B------:R-:W2:Y:S04]  /*01c0*/  LDG.E R14, desc[UR12][R6.64] ;  /* 0x0000000c060e7981 */ /* 0x000ea8000c1e1900 */
[----:B------:R-:W2:Y:S01]  /*01d0*/  LDG.E R15, desc[UR12][R6.64+0x4] ;  /* 0x0000040c060f7981 */ /* 0x000ea2000c1e1900 */
[----:B------:R-:W-:Y:S01]  /*01e0*/  UIADD3 UR4, UPT, UPT, UR4, 0x1, URZ ;  /* 0x0000000104047890 */ /* 0x000fe2000fffe0ff */
[----:B------:R-:W-:Y:S05]  /*01f0*/  BSSY.RECONVERGENT B0, `(.L_x_109) ;  /* 0x0000057000007945 */ /* 0x000fea0003800200 */
[----:B------:R-:W-:-:S02]  /*0200*/  ISETP.NE.AND P0, PT, R0, UR4, PT ;  /* 0x0000000400007c0c */ /* 0x000fc4000bf05270 */
[----:B--2---:R-:W-:-:S13]  /*0210*/  ISETP.GE.AND P1, PT, R14, R15, PT ;  /* 0x0000000f0e00720c */ /* 0x004fda0003f26270 */
[----:B------:R-:W-:Y:S05]  /*0220*/  @P1 BRA `(.L_x_110) ;  /* 0x00000004004c1947 */ /* 0x000fea0003800000 */
[----:B------:R0:W5:Y:S01]  /*0230*/  LDG.E R9, desc[UR12][R2.64] ;  /* 0x0000000c02097981 */ /* 0x000162000c1e1900 */
[----:B------:R-:W-:Y:S01]  /*0240*/  IADD3 R16, PT, PT, -R14, R15, RZ ;  /* 0x0000000f0e107210 */ /* 0x000fe20007ffe1ff */
[----:B------:R-:W-:Y:S01]  /*0250*/  BSSY.RECONVERGENT B1, `(.L_x_111) ;  /* 0x0000025000017945 */ /* 0x000fe20003800200 */
[----:B------:R-:W-:Y:S02]  /*0260*/  IMAD.MOV.U32 R8, RZ, RZ, R14 ;  /* 0x000000ffff087224 */ /* 0x000fe400078e000e */
[----:B------:R-:W-:-:S13]  /*0270*/  LOP3.LUT P1, R16, R16, 0x3, RZ, 0xc0, !PT ;  /* 0x0000000310107812 */ /* 0x000fda000782c0ff */
[----:B0-----:R-:W-:Y:S05]  /*0280*/  @!P1 BRA `(.L_x_112) ;  /* 0x0000000000849947 */ /* 0x001fea0003800000 */
[----:B------:R-:W0:Y:S08]  /*0290*/  LDC.64 R12, c[0x0][0x390] ;  /* 0x0000e400ff0c7b82 */ /* 0x000e300000000a00 */
[----:B------:R-:W1:Y:S08]  /*02a0*/  LDC.64 R10, c[0x0][0x3a0] ;  /* 0x0000e800ff0a7b82 */ /* 0x000e700000000a00 */
[----:B------:R-:W2:Y:S01]  /*02b0*/  LDC.64 R6, c[0x0][0x398] ;  /* 0x0000e600ff067b82 */ /* 0x000ea20000000a00 */
[----:B0-----:R-:W-:-:S05]  /*02c0*/  IMAD.WIDE R12, R14, 0x4, R12 ;  /* 0x000000040e0c7825 */ /* 0x001fca00078e020c */
[----:B------:R-:W3:Y:S01]  /*02d0*/  LDG.E R17, desc[UR12][R12.64] ;  /* 0x0000000c0c117981 */ /* 0x000ee2000c1e1900 */
[----:B--2---:R-:W-:-:S05]  /*02e0*/  IMAD.WIDE R6, R14, 0x4, R6 ;  /* 0x000000040e067825 */ /* 0x004fca00078e0206 */
[----:B------:R-:W2:Y:S01]  /*02f0*/  LDG.E R8, desc[UR12][R6.64] ;  /* 0x0000000c06087981 */ /* 0x000ea2000c1e1900 */
[----:B---3--:R-:W-:-:S05]  /*0300*/  LEA R17, R17, R4, 0x5 ;  /* 0x0000000411117211 */ /* 0x008fca00078e28ff */
[----:B-1----:R-:W-:-:S06]  /*0310*/  IMAD.WIDE R18, R17, 0x4, R10 ;  /* 0x0000000411127825 */ /* 0x002fcc00078e020a */
[----:B------:R-:W2:Y:S01]  /*0320*/  LDG.E R18, desc[UR12][R18.64] ;  /* 0x0000000c12127981 */ /* 0x000ea2000c1e1900 */
[----:B------:R-:W-:Y:S01]  /*0330*/  ISETP.NE.AND P1, PT, R16, 0x1, PT ;  /* 0x000000011000780c */ /* 0x000fe20003f25270 */
[----:B--2--5:R-:W-:-:S05]  /*0340*/  IMAD R9, R18, R8, R9 ;  /* 0x0000000812097224 */ /* 0x024fca00078e0209 */
[----:B------:R0:W-:Y:S01]  /*0350*/  STG.E desc[UR12][R2.64], R9 ;  /* 0x0000000902007986 */ /* 0x0001e2000c10190c */
[----:B------:R-:W-:-:S06]  /*0360*/  IADD3 R8, PT, PT, R14, 0x1, RZ ;  /* 0x000000010e087810 */ /* 0x000fcc0007ffe0ff */
[----:B------:R-:W-:Y:S05]  /*0370*/  @!P1 BRA `(.L_x_112) ;  /* 0x0000000000489947 */ /* 0x000fea0003800000 */
[----:B------:R-:W2:Y:S04]  /*0380*/  LDG.E R17, desc[UR12][R12.64+0x4] ;  /* 0x0000040c0c117981 */ /* 0x000ea8000c1e1900 */
[----:B------:R-:W0:Y:S01]  /*0390*/  LDG.E R8, desc[UR12][R6.64+0x4] ;  /* 0x0000040c06087981 */ /* 0x000e22000c1e1900 */
[----:B--2---:R-:W-:-:S05]  /*03a0*/  LEA R17, R17, R4, 0x5 ;  /* 0x0000000411117211 */ /* 0x004fca00078e28ff */
[----:B------:R-:W-:-:S06]  /*03b0*/  IMAD.WIDE R18, R17, 0x4, R10 ;  /* 0x0000000411127825 */ /* 0x000fcc00078e020a */
[----:B------:R-:W0:Y:S01]  /*03c0*/  LDG.E R18, desc[UR12][R18.64] ;  /* 0x0000000c12127981 */ /* 0x000e22000c1e1900 */
[----:B------:R-:W-:Y:S01]  /*03d0*/  ISETP.NE.AND P1, PT, R16, 0x2, PT ;  /* 0x000000021000780c */ /* 0x000fe20003f25270 */
[----:B0-----:R-:W-:-:S05]  /*03e0*/  IMAD R9, R18, R8, R9 ;  /* 0x0000000812097224 */ /* 0x001fca00078e0209 */
[----:B------:R1:W-:Y:S01]  /*03f0*/  STG.E desc[UR12][R2.64], R9 ;  /* 0x0000000902007986 */ /* 0x0003e2000c10190c */
[----:B------:R-:W-:-:S06]  /*0400*/  VIADD R8, R14, 0x2 ;  /* 0x000000020e087836 */ /* 0x000fcc0000000000 */
[----:B------:R-:W-:Y:S05]  /*0410*/  @!P1 BRA `(.L_x_112) ;  /* 0x0000000000209947 */ /* 0x000fea0003800000 */
[----:B------:R-:W2:Y:S04]  /*0420*/  LDG.E R13, desc[UR12][R12.64+0x8] ;  /* 0x0000080c0c0d7981 */ /* 0x000ea8000c1e1900 */
[----:B------:R-:W1:Y:S01]  /*0430*/  LDG.E R6, desc[UR12][R6.64+0x8] ;  /* 0x0000080c06067981 */ /* 0x000e62000c1e1900 */
[----:B--2---:R-:W-:-:S05]  /*0440*/  LEA R17, R13, R4, 0x5 ;  /* 0x000000040d117211 */ /* 0x004fca00078e28ff */
[----:B------:R-:W-:-:S06]  /*0450*/  IMAD.WIDE R10, R17, 0x4, R10 ;  /* 0x00000004110a7825 */ /* 0x000fcc00078e020a */
[----:B------:R-:W1:Y:S01]  /*0460*/  LDG.E R10, desc[UR12][R10.64] ;  /* 0x0000000c0a0a7981 */ /* 0x000e62000c1e1900 */
[----:B------:R-:W-:Y:S01]  /*0470*/  IADD3 R8, PT, PT, R14, 0x3, RZ ;  /* 0x000000030e087810 */ /* 0x000fe20007ffe0ff */
[----:B-1----:R-:W-:-:S05]  /*0480*/  IMAD R9, R10, R6, R9 ;  /* 0x000000060a097224 */ /* 0x002fca00078e0209 */
[----:B------:R2:W-:Y:S02]  /*0490*/  STG.E desc[UR12][R2.64], R9 ;  /* 0x0000000902007986 */ /* 0x0005e4000c10190c */
.L_x_112:
[----:B------:R-:W-:Y:S05]  /*04a0*/  BSYNC.RECONVERGENT B1 ;  /* 0x0000000000017941 */ /* 0x000fea0003800200 */
.L_x_111:
[----:B------:R-:W-:-:S04]  /*04b0*/  IADD3 R6, PT, PT, R14, -R15, RZ ;  /* 0x8000000f0e067210 */ /* 0x000fc80007ffe0ff */
[----:B------:R-:W-:-:S13]  /*04c0*/  ISETP.GT.U32.AND P1, PT, R6, -0x4, PT ;  /* 0xfffffffc0600780c */ /* 0x000fda0003f24070 */
[----:B------:R-:W-:Y:S05]  /*04d0*/  @P1 BRA `(.L_x_110) ;  /* 0x0000000000a01947 */ /* 0x000fea0003800000 */
[----:B------:R-:W-:-:S07]  /*04e0*/  IADD3 R15, PT, PT, -R15, R8, RZ ;  /* 0x000000080f0f7210 */ /* 0x000fce0007ffe1ff */
.L_x_113:
[----:B------:R-:W-:Y:S01]  /*04f0*/  MOV R7, UR8 ;  /* 0x0000000800077c02 */ /* 0x000fe20008000f00 */
[----:B------:R-:W-:Y:S01]  /*0500*/  IMAD.U32 R6, RZ, RZ, UR7 ;  /* 0x00000007ff067e24 */ /* 0x000fe2000f8e00ff */
[----:B---3--:R-:W3:Y:S03]  /*0510*/  LDC.64 R10, c[0x0][0x3a0] ;  /* 0x0000e800ff0a7b82 */ /* 0x008ee60000000a00 */
[----:B------:R-:W-:-:S05]  /*0520*/  IMAD.WIDE R6, R8, 0x4, R6 ;  /* 0x0000000408067825 */ /* 0x000fca00078e0206 */
[----:B------:R-:W4:Y:S01]  /*0530*/  LDG.E R17, desc[UR12][R6.64+-0x8] ;  /* 0xfffff80c06117981 */ /* 0x000f22000c1e1900 */
[----:B------:R-:W-:Y:S02]  /*0540*/  MOV R12, UR5 ;  /* 0x00000005000c7c02 */ /* 0x000fe40008000f00 */
[----:B------:R-:W-:-:S03]  /*0550*/  MOV R13, UR6 ;  /* 0x00000006000d7c02 */ /* 0x000fc60008000f00 */
[----:B------:R-:W-:-:S05]  /*0560*/  IMAD.WIDE R12, R8, 0x4, R12 ;  /* 0x00000004080c7825 */ /* 0x000fca00078e020c */
[----:B------:R-:W0:Y:S01]  /*0570*/  LDG.E R14, desc[UR12][R12.64+-0x8] ;  /* 0xfffff80c0c0e7981 */ /* 0x000e22000c1e1900 */
[----:B----4-:R-:W-:-:S05]  /*0580*/  LEA R17, R17, R4, 0x5 ;  /* 0x0000000411117211 */ /* 0x010fca00078e28ff */
[----:B---3--:R-:W-:-:S06]  /*0590*/  IMAD.WIDE R16, R17, 0x4, R10 ;  /* 0x0000000411107825 */ /* 0x008fcc00078e020a */
[----:B------:R-:W0:Y:S02]  /*05a0*/  LDG.E R16, desc[UR12][R16.64] ;  /* 0x0000000c10107981 */ /* 0x000e24000c1e1900 */
[----:B012--5:R-:W-:-:S05]  /*05b0*/  IMAD R9, R16, R14, R9 ;  /* 0x0000000e10097224 */ /* 0x027fca00078e0209 */
[----:B------:R0:W-:Y:S04]  /*05c0*/  STG.E desc[UR12][R2.64], R9 ;  /* 0x0000000902007986 */ /* 0x0001e8000c10190c */
[----:B------:R-:W2:Y:S04]  /*05d0*/  LDG.E R19, desc[UR12][R6.64+-0x4] ;  /* 0xfffffc0c06137981 */ /* 0x000ea8000c1e1900 */
[----:B------:R-:W3:Y:S01]  /*05e0*/  LDG.E R14, desc[UR12][R12.64+-0x4] ;  /* 0xfffffc0c0c0e7981 */ /* 0x000ee2000c1e1900 */
[----:B--2---:R-:W-:-:S04]  /*05f0*/  IMAD R19, R19, 0x20, R4 ;  /* 0x0000002013137824 */ /* 0x004fc800078e0204 */
[----:B------:R-:W-:-:S06]  /*0600*/  IMAD.WIDE R18, R19, 0x4, R10 ;  /* 0x0000000413127825 */ /* 0x000fcc00078e020a */
[----:B------:R-:W3:Y:S02]  /*0610*/  LDG.E R18, desc[UR12][R18.64] ;  /* 0x0000000c12127981 */ /* 0x000ee4000c1e1900 */
[----:B---3--:R-:W-:-:S05]  /*0620*/  IMAD R21, R18, R14, R9 ;  /* 0x0000000e12157224 */ /* 0x008fca00078e0209 */
[----:B------:R3:W-:Y:S04]  /*0630*/  STG.E desc[UR12][R2.64], R21 ;  /* 0x0000001502007986 */ /* 0x0007e8000c10190c */
[----:B------:R-:W2:Y:S04]  /*0640*/  LDG.E R23, desc[UR12][R6.64] ;  /* 0x0000000c06177981 */ /* 0x000ea8000c1e1900 */
[----:B0-----:R-:W4:Y:S01]  /*0650*/  LDG.E R9, desc[UR12][R12.64] ;  /* 0x0000000c0c097981 */ /* 0x001f22000c1e1900 */
[----:B--2---:R-:W-:-:S05]  /*0660*/  LEA R17, R23, R4, 0x5 ;  /* 0x0000000417117211 */ /* 0x004fca00078e28ff */
[----:B------:R-:W-:-:S06]  /*0670*/  IMAD.WIDE R16, R17, 0x4, R10 ;  /* 0x0000000411107825 */ /* 0x000fcc00078e020a */
[----:B------:R-:W4:Y:S02]  /*0680*/  LDG.E R16, desc[UR12][R16.64] ;  /* 0x0000000c10107981 */ /* 0x000f24000c1e1900 */
[----:B----4-:R-:W-:-:S05]  /*0690*/  IMAD R23, R16, R9, R21 ;  /* 0x0000000910177224 */ /* 0x010fca00078e0215 */
[----:B------:R3:W-:Y:S04]  /*06a0*/  STG.E desc[UR12][R2.64], R23 ;  /* 0x0000001702007986 */ /* 0x0007e8000c10190c */
[----:B------:R-:W2:Y:S02]  /*06b0*/  LDG.E R9, desc[UR12][R6.64+0x4] ;  /* 0x0000040c06097981 */ /* 0x000ea4000c1e1900 */
[----:B--2---:R-:W-:-:S05]  /*06c0*/  LEA R9, R9, R4, 0x5 ;  /* 0x0000000409097211 */ /* 0x004fca00078e28ff */
[----:B------:R-:W-:Y:S02]  /*06d0*/  IMAD.WIDE R10, R9, 0x4, R10 ;  /* 0x00000004090a7825 */ /* 0x000fe400078e020a */
[----:B------:R-:W2:Y:S04]  /*06e0*/  LDG.E R9, desc[UR12][R12.64+0x4] ;  /* 0x0000040c0c097981 */ /* 0x000ea8000c1e1900 */
[----:B------:R-:W2:Y:S01]  /*06f0*/  LDG.E R10, desc[UR12][R10.64] ;  /* 0x0000000c0a0a7981 */ /* 0x000ea2000c1e1900 */
[----:B------:R-:W-:-:S04]  /*0700*/  IADD3 R15, PT, PT, R15, 0x4, RZ ;  /* 0x000000040f0f7810 */ /* 0x000fc80007ffe0ff */
[----:B------:R-:W-:Y:S02]  /*0710*/  ISETP.NE.AND P1, PT, R15, RZ, PT ;  /* 0x000000ff0f00720c */ /* 0x000fe40003f25270 */
[----:B------:R-:W-:Y:S01]  /*0720*/  IADD3 R8, PT, PT, R8, 0x4, RZ ;  /* 0x0000000408087810 */ /* 0x000fe20007ffe0ff */
[----:B--2---:R-:W-:-:S05]  /*0730*/  IMAD R9, R10, R9, R23 ;  /* 0x000000090a097224 */ /* 0x004fca00078e0217 */
[----:B------:R3:W-:Y:S05]  /*0740*/  STG.E desc[UR12][R2.64], R9 ;  /* 0x0000000902007986 */ /* 0x0007ea000c10190c */
[----:B------:R-:W-:Y:S05]  /*0750*/  @P1 BRA `(.L_x_113) ;  /* 0xfffffffc00641947 */ /* 0x000fea000383ffff */
.L_x_110:
[----:B------:R-:W-:Y:S05]  /*0760*/  BSYNC.RECONVERGENT B0 ;  /* 0x0000000000007941 */ /* 0x000fea0003800200 */
.L_x_109:
[----:B------:R-:W-:Y:S05]  /*0770*/  @P0 BRA `(.L_x_114) ;  /* 0xfffffff800840947 */ /* 0x000fea000383ffff */
[----:B------:R-:W-:Y:S05]  /*0780*/  EXIT ;  /* 0x000000000000794d */ /* 0x000fea0003800000 */
.L_x_115:
        /* <DEDUP_REMOVED lines=15> */
.L_x_150:


//--------------------- .text._Z2MMPiS_S_S_S_iii  --------------------------
	.section	.text._Z2MMPiS_S_S_S_iii,"ax",@progbits
	.align	128
        .global         _Z2MMPiS_S_S_S_iii
        .type           _Z2MMPiS_S_S_S_iii,@function
        .size           _Z2MMPiS_S_S_S_iii,(.L_x_151 - _Z2MMPiS_S_S_S_iii)
        .other          _Z2MMPiS_S_S_S_iii,@"STO_CUDA_ENTRY STV_DEFAULT"
_Z2MMPiS_S_S_S_iii:
.text._Z2MMPiS_S_S_S_iii:
[----:B------:R-:W-:Y:S01]  /*0000*/  LDC R1, c[0x0][0x37c] ;  /* 0x0000df00ff017b82 */ /* 0x000fe20000000800 */
[----:B------:R-:W0:Y:S07]  /*0010*/  S2R R15, SR_TID.X ;  /* 0x00000000000f7919 */ /* 0x000e2e0000002100 */
[----:B------:R-:W1:Y:S01]  /*0020*/  LDC R0, c[0x0][0x3b0] ;  /* 0x0000ec00ff007b82 */ /* 0x000e620000000800 */
[----:B------:R-:W0:Y:S01]  /*0030*/  LDCU UR4, c[0x0][0x360] ;  /* 0x00006c00ff0477ac */ /* 0x000e220008000800 */
[----:B------:R-:W0:Y:S01]  /*0040*/  S2R R2, SR_CTAID.X ;  /* 0x0000000000027919 */ /* 0x000e220000002500 */
[----:B------:R-:W1:Y:S01]  /*0050*/  LDCU UR5, c[0x0][0x3a8] ;  /* 0x00007500ff0577ac */ /* 0x000e620008000800 */
[----:B0-----:R-:W-:-:S02]  /*0060*/  IMAD R15, R2, UR4, R15 ;  /* 0x00000004020f7c24 */ /* 0x001fc4000f8e020f */
[----:B-1----:R-:W-:-:S05]  /*0070*/  IMAD R2, R0, UR5, RZ ;  /* 0x0000000500027c24 */ /* 0x002fca000f8e02ff */
[----:B------:R-:W-:-:S13]  /*0080*/  ISETP.GE.AND P0, PT, R15, R2, PT ;  /* 0x000000020f00720c */ /* 0x000fda0003f06270 */
[----:B------:R-:W-:Y:S05]  /*0090*/  @P0 EXIT ;  /* 0x000000000000094d */ /* 0x000fea0003800000 */
[----:B------:R-:W-:Y:S01]  /*00a0*/  IABS R6, R0 ;  /* 0x0000000000067213 */ /* 0x000fe20000000000 */
[----:B------:R-:W0:Y:S01]  /*00b0*/  LDCU.64 UR4, c[0x0][0x358] ;  /* 0x00006b00ff0477ac */ /* 0x000e220008000a00 */
[----:B------:R-:W-:Y:S02]  /*00c0*/  IABS R7, R15 ;  /* 0x0000000f00077213 */ /* 0x000fe40000000000 */
[----:B------:R-:W1:Y:S08]  /*00d0*/  I2F.RP R4, R6 ;  /* 0x0000000600047306 */ /* 0x000e700000209400 */
[----:B-1----:R-:W1:Y:S02]  /*00e0*/  MUFU.RCP R4, R4 ;  /* 0x0000000400047308 */ /* 0x002e640000001000 */
[----:B-1----:R-:W-:-:S02]  /*00f0*/  IADD3 R2, PT, PT, R4, 0xffffffe, RZ ;  /* 0x0ffffffe04027810 */ /* 0x002fc40007ffe0ff */
[----:B------:R-:W-:-:S04]  /*0100*/  LOP3.LUT R4, R15, R0, RZ, 0x3c, !PT ;  /* 0x000000000f047212 */ /* 0x000fc800078e3cff */
[----:B------:R1:W2:Y:S01]  /*0110*/  F2I.FTZ.U32.TRUNC.NTZ R3, R2 ;  /* 0x0000000200037305 */ /* 0x0002a2000021f000 */
[----:B------:R-:W-:Y:S01]  /*0120*/  ISETP.GE.AND P1, PT, R4, RZ, PT ;  /* 0x000000ff0400720c */ /* 0x000fe20003f26270 */
[----:B-1----:R-:W-:Y:S01]  /*0130*/  HFMA2 R2, -RZ, RZ, 0, 0 ;  /* 0x00000000ff027431 */ /* 0x002fe200000001ff */
[----:B--2---:R-:W-:-:S05]  /*0140*/  IADD3 R5, PT, PT, RZ, -R3, RZ ;  /* 0x80000003ff057210 */ /* 0x004fca0007ffe0ff */
[----:B------:R-:W-:-:S04]  /*0150*/  IMAD R5, R5, R6, RZ ;  /* 0x0000000605057224 */ /* 0x000fc800078e02ff */
[----:B------:R-:W-:Y:S01]  /*0160*/  IMAD.HI.U32 R3, R3, R5, R2 ;  /* 0x0000000503037227 */ /* 0x000fe200078e0002 */
[----:B------:R-:W-:-:S05]  /*0170*/  MOV R5, R7 ;  /* 0x0000000700057202 */ /* 0x000fca0000000f00 */
[----:B------:R-:W-:-:S05]  /*0180*/  IMAD.HI.U32 R13, R3, R5, RZ ;  /* 0x00000005030d7227 */ /* 0x000fca00078e00ff */
[----:B------:R-:W-:-:S05]  /*0190*/  IADD3 R3, PT, PT, -R13, RZ, RZ ;  /* 0x000000ff0d037210 */ /* 0x000fca0007ffe1ff */
[----:B------:R-:W-:-:S05]  /*01a0*/  IMAD R3, R6, R3, R5 ;  /* 0x0000000306037224 */ /* 0x000fca00078e0205 */
[----:B------:R-:W-:-:S13]  /*01b0*/  ISETP.GT.U32.AND P2, PT, R6, R3, PT ;  /* 0x000000030600720c */ /* 0x000fda0003f44070 */
[-C--:B------:R-:W-:Y:S02]  /*01c0*/  @!P2 IADD3 R3, PT, PT, R3, -R6.reuse, RZ ;  /* 0x800000060303a210 */ /* 0x080fe40007ffe0ff */
[----:B------:R-:W-:Y:S02]  /*01d0*/  @!P2 IADD3 R13, PT, PT, R13, 0x1, RZ ;  /* 0x000000010d0da810 */ /* 0x000fe40007ffe0ff */
[----:B------:R-:W-:Y:S02]  /*01e0*/  ISETP.GE.U32.AND P0, PT, R3, R6, PT ;  /* 0x000000060300720c */ /* 0x000fe40003f06070 */
[----:B------:R-:W1:Y:S01]  /*01f0*/  LDC.64 R2, c[0x0][0x380] ;  /* 0x0000e000ff027b82 */ /* 0x000e620000000a00 */
[----:B------:R-:W-:-:S10]  /*0200*/  ISETP.NE.AND P2, PT, R0, RZ, PT ;  /* 0x000000ff0000720c */ /* 0x000fd40003f45270 */
[----:B------:R-:W-:-:S04]  /*0210*/  @P0 IADD3 R13, PT, PT, R13, 0x1, RZ ;  /* 0x000000010d0d0810 */ /* 0x000fc80007ffe0ff */
[----:B------:R-:W-:Y:S02]  /*0220*/  @!P1 IADD3 R13, PT, PT, -R13, RZ, RZ ;  /* 0x000000ff0d0d9210 */ /* 0x000fe40007ffe1ff */
[----:B------:R-:W-:-:S05]  /*0230*/  @!P2 LOP3.LUT R13, RZ, R0, RZ, 0x33, !PT ;  /* 0x00000000ff0da212 */ /* 0x000fca00078e33ff */
[----:B-1----:R-:W-:-:S05]  /*0240*/  IMAD.WIDE R2, R13, 0x4, R2 ;  /* 0x000000040d027825 */ /* 0x002fca00078e0202 */
[----:B0-----:R-:W2:Y:S04]  /*0250*/  LDG.E R17, desc[UR4][R2.64] ;  /* 0x0000000402117981 */ /* 0x001ea8000c1e1900 */
[----:B------:R-:W2:Y:S01]  /*0260*/  LDG.E R6, desc[UR4][R2.64+0x4] ;  /* 0x0000040402067981 */ /* 0x000ea2000c1e1900 */
[----:B------:R-:W-:Y:S01]  /*0270*/  IADD3 R4, PT, PT, -R13, RZ, RZ ;  /* 0x000000ff0d047210 */ /* 0x000fe20007ffe1ff */
[----:B------:R-:W-:Y:S01]  /*0280*/  BSSY.RECONVERGENT B0, `(.L_x_116) ;  /* 0x0000095000007945 */ /* 0x000fe20003800200 */
[----:B------:R-:W-:-:S03]  /*0290*/  HFMA2 R22, -RZ, RZ, 0, 0 ;  /* 0x00000000ff167431 */ /* 0x000fc600000001ff */
[----:B------:R-:W-:Y:S01]  /*02a0*/  IMAD R15, R0, R4, R15 ;  /* 0x00000004000f7224 */ /* 0x000fe200078e020f */
[----:B--2---:R-:W-:-:S13]  /*02b0*/  ISETP.GE.AND P0, PT, R17, R6, PT ;  /* 0x000000061100720c */ /* 0x004fda0003f06270 */
[----:B------:R-:W-:Y:S05]  /*02c0*/  @P0 BRA `(.L_x_117) ;  /* 0x0000000800400947 */ /* 0x000fea0003800000 */
[C---:B------:R-:W-:Y:S01]  /*02d0*/  VIADDMNMX R2, R17.reuse, 0x1, R6, !PT ;  /* 0x0000000111027846 */ /* 0x040fe20007800106 */
[----:B------:R-:W-:Y:S01]  /*02e0*/  BSSY.RECONVERGENT B1, `(.L_x_118) ;  /* 0x0000048000017945 */ /* 0x000fe20003800200 */
[----:B------:R-:W-:Y:S02]  /*02f0*/  MOV R22, RZ ;  /* 0x000000ff00167202 */ /* 0x000fe40000000f00 */
[CC--:B------:R-:W-:Y:S02]  /*0300*/  IADD3 R14, PT, PT, -R17.reuse, R2.reuse, RZ ;  /* 0x00000002110e7210 */ /* 0x0c0fe40007ffe1ff */
[----:B------:R-:W-:Y:S02]  /*0310*/  IADD3 R2, PT, PT, R17, -R2, RZ ;  /* 0x8000000211027210 */ /* 0x000fe40007ffe0ff */
[----:B------:R-:W-:Y:S02]  /*0320*/  LOP3.LUT R24, R14, 0x7, RZ, 0xc0, !PT ;  /* 0x000000070e187812 */ /* 0x000fe400078ec0ff */
[----:B------:R-:W-:-:S02]  /*0330*/  ISETP.GT.U32.AND P1, PT, R2, -0x8, PT ;  /* 0xfffffff80200780c */ /* 0x000fc40003f24070 */
[----:B------:R-:W-:-:S11]  /*0340*/  ISETP.NE.AND P0, PT, R24, RZ, PT ;  /* 0x000000ff1800720c */ /* 0x000fd60003f05270 */
[----:B------:R-:W-:Y:S05]  /*0350*/  @P1 BRA `(.L_x_119) ;  /* 0x0000000400001947 */ /* 0x000fea0003800000 */
[----:B------:R-:W0:Y:S01]  /*0360*/  LDC.64 R2, c[0x0][0x388] ;  /* 0x0000e200ff027b82 */ /* 0x000e220000000a00 */
[----:B------:R-:W-:Y:S02]  /*0370*/  LOP3.LUT R12, R14, 0xfffffff8, RZ, 0xc0, !PT ;  /* 0xfffffff80e0c7812 */ /* 0x000fe400078ec0ff */
[----:B------:R-:W-:Y:S02]  /*0380*/  MOV R22, RZ ;  /* 0x000000ff00167202 */ /* 0x000fe40000000f00 */
[----:B------:R-:W-:-:S03]  /*0390*/  IADD3 R12, PT, PT, -R12, RZ, RZ ;  /* 0x000000ff0c0c7210 */ /* 0x000fc60007ffe1ff */
[----:B------:R-:W1:Y:S01]  /*03a0*/  LDC.64 R4, c[0x0][0x390] ;  /* 0x0000e400ff047b82 */ /* 0x000e620000000a00 */
[----:B0-----:R-:W-:-:S04]  /*03b0*/  IADD3 R2, P1, PT, R2, 0x10, RZ ;  /* 0x0000001002027810 */ /* 0x001fc80007f3e0ff */
[----:B------:R-:W-:Y:S02]  /*03c0*/  IADD3.X R3, PT, PT, RZ, R3, RZ, P1, !PT ;  /* 0x00000003ff037210 */ /* 0x000fe40000ffe4ff */
[----:B-1----:R-:W-:-:S04]  /*03d0*/  IADD3 R4, P2, PT, R4, 0x10, RZ ;  /* 0x0000001004047810 */ /* 0x002fc80007f5e0ff */
[----:B------:R-:W-:-:S09]  /*03e0*/  IADD3.X R5, PT, PT, RZ, R5, RZ, P2, !PT ;  /* 0x00000005ff057210 */ /* 0x000fd200017fe4ff */
.L_x_120:
[----:B------:R-:W-:Y:S01]  /*03f0*/  IMAD.WIDE R10, R17, 0x4, R2 ;  /* 0x00000004110a7825 */ /* 0x000fe200078e0202 */
[----:B------:R-:W0:Y:S04]  /*0400*/  LDC.64 R6, c[0x0][0x398] ;  /* 0x0000e600ff067b82 */ /* 0x000e280000000a00 */
[----:B------:R-:W2:Y:S04]  /*0410*/  LDG.E R8, desc[UR4][R10.64+-0x10] ;  /* 0xfffff0040a087981 */ /* 0x000ea8000c1e1900 */
[----:B------:R-:W3:Y:S04]  /*0420*/  LDG.E R16, desc[UR4][R10.64+-0xc] ;  /* 0xfffff4040a107981 */ /* 0x000ee8000c1e1900 */
[----:B------:R-:W4:Y:S04]  /*0430*/  LDG.E R18, desc[UR4][R10.64+-0x8] ;  /* 0xfffff8040a127981 */ /* 0x000f28000c1e1900 */
[----:B------:R-:W5:Y:S01]  /*0440*/  LDG.E R28, desc[UR4][R10.64] ;  /* 0x000000040a1c7981 */ /* 0x000f62000c1e1900 */
[----:B--2---:R-:W-:-:S02]  /*0450*/  IMAD R27, R8, R0, R15 ;  /* 0x00000000081b7224 */ /* 0x004fc400078e020f */
[----:B------:R-:W-:-:S04]  /*0460*/  IMAD.WIDE R8, R17, 0x4, R4 ;  /* 0x0000000411087825 */ /* 0x000fc800078e0204 */
[----:B0-----:R-:W-:Y:S01]  /*0470*/  IMAD.WIDE R26, R27, 0x4, R6 ;  /* 0x000000041b1a7825 */ /* 0x001fe200078e0206 */
[----:B------:R-:W2:Y:S03]  /*0480*/  LDG.E R25, desc[UR4][R8.64+-0x10] ;  /* 0xfffff00408197981 */ /* 0x000ea6000c1e1900 */
[-CC-:B---3--:R-:W-:Y:S01]  /*0490*/  IMAD R19, R16, R0.reuse, R15.reuse ;  /* 0x0000000010137224 */ /* 0x188fe200078e020f */
[----:B------:R-:W3:Y:S04]  /*04a0*/  LDG.E R23, desc[UR4][R8.64+-0xc] ;  /* 0xfffff40408177981 */ /* 0x000ee8000c1e1900 */
[----:B------:R-:W2:Y:S01]  /*04b0*/  LDG.E R27, desc[UR4][R26.64] ;  /* 0x000000041a1b7981 */ /* 0x000ea2000c1e1900 */
[----:B----4-:R-:W-:-:S02]  /*04c0*/  IMAD R21, R18, R0, R15 ;  /* 0x0000000012157224 */ /* 0x010fc400078e020f */
[--C-:B------:R-:W-:Y:S01]  /*04d0*/  IMAD.WIDE R18, R19, 0x4, R6.reuse ;  /* 0x0000000413127825 */ /* 0x100fe200078e0206 */
[----:B------:R-:W4:Y:S04]  /*04e0*/  LDG.E R16, desc[UR4][R10.64+-0x4] ;  /* 0xfffffc040a107981 */ /* 0x000f28000c1e1900 */
[----:B------:R-:W5:Y:S01]  /*04f0*/  LDG.E R29, desc[UR4][R8.64+-0x8] ;  /* 0xfffff804081d7981 */ /* 0x000f62000c1e1900 */
[----:B------:R-:W-:-:S03]  /*0500*/  IMAD.WIDE R20, R21, 0x4, R6 ;  /* 0x0000000415147825 */ /* 0x000fc600078e0206 */
[----:B------:R4:W3:Y:S04]  /*0510*/  LDG.E R18, desc[UR4][R18.64] ;  /* 0x0000000412127981 */ /* 0x0008e8000c1e1900 */
[----:B------:R-:W5:Y:S04]  /*0520*/  LDG.E R20, desc[UR4][R20.64] ;  /* 0x0000000414147981 */ /* 0x000f68000c1e1900 */
[----:B------:R-:W5:Y:S01]  /*0530*/  LDG.E R26, desc[UR4][R10.64+0x8] ;  /* 0x000008040a1a7981 */ /* 0x000f62000c1e1900 */
[----:B--2---:R-:W-:-:S03]  /*0540*/  IMAD R22, R27, R25, R22 ;  /* 0x000000191b167224 */ /* 0x004fc600078e0216 */
[----:B------:R-:W2:Y:S04]  /*0550*/  LDG.E R27, desc[UR4][R10.64+0x4] ;  /* 0x000004040a1b7981 */ /* 0x000ea8000c1e1900 */
[----:B------:R0:W2:Y:S01]  /*0560*/  LDG.E R25, desc[UR4][R10.64+0xc] ;  /* 0x00000c040a197981 */ /* 0x0000a2000c1e1900 */
[----:B----4-:R-:W-:Y:S02]  /*0570*/  IMAD R19, R16, R0, R15 ;  /* 0x0000000010137224 */ /* 0x010fe400078e020f */
[----:B---3--:R-:W-:Y:S02]  /*0580*/  IMAD R16, R18, R23, R22 ;  /* 0x0000001712107224 */ /* 0x008fe400078e0216 */
[----:B------:R-:W-:-:S04]  /*0590*/  IMAD.WIDE R22, R19, 0x4, R6 ;  /* 0x0000000413167825 */ /* 0x000fc800078e0206 */
[----:B-----5:R-:W-:Y:S02]  /*05a0*/  IMAD R19, R28, R0, R15 ;  /* 0x000000001c137224 */ /* 0x020fe400078e020f */
[----:B------:R-:W3:Y:S02]  /*05b0*/  LDG.E R23, desc[UR4][R22.64] ;  /* 0x0000000416177981 */ /* 0x000ee4000c1e1900 */
[----:B------:R-:W-:-:S04]  /*05c0*/  IMAD.WIDE R18, R19, 0x4, R6 ;  /* 0x0000000413127825 */ /* 0x000fc800078e0206 */
[----:B------:R-:W-:Y:S02]  /*05d0*/  IMAD R16, R20, R29, R16 ;  /* 0x0000001d14107224 */ /* 0x000fe400078e0210 */
[-CC-:B------:R-:W-:Y:S01]  /*05e0*/  IMAD R20, R26, R0.reuse, R15.reuse ;  /* 0x000000001a147224 */ /* 0x180fe200078e020f */
[----:B------:R-:W4:Y:S04]  /*05f0*/  LDG.E R18, desc[UR4][R18.64] ;  /* 0x0000000412127981 */ /* 0x000f28000c1e1900 */
[----:B------:R-:W4:Y:S04]  /*0600*/  LDG.E R29, desc[UR4][R8.64] ;  /* 0x00000004081d7981 */ /* 0x000f28000c1e1900 */
[----:B------:R-:W5:Y:S01]  /*0610*/  LDG.E R22, desc[UR4][R8.64+0x8] ;  /* 0x0000080408167981 */ /* 0x000f62000c1e1900 */
[----:B--2---:R-:W-:-:S03]  /*0620*/  IMAD R21, R27, R0, R15 ;  /* 0x000000001b157224 */ /* 0x004fc600078e020f */
[----:B------:R-:W3:Y:S01]  /*0630*/  LDG.E R27, desc[UR4][R8.64+-0x4] ;  /* 0xfffffc04081b7981 */ /* 0x000ee2000c1e1900 */
[----:B0-----:R-:W-:-:S04]  /*0640*/  IMAD.WIDE R10, R21, 0x4, R6 ;  /* 0x00000004150a7825 */ /* 0x001fc800078e0206 */
[----:B------:R-:W-:Y:S02]  /*0650*/  IMAD.WIDE R20, R20, 0x4, R6 ;  /* 0x0000000414147825 */ /* 0x000fe400078e0206 */
[----:B------:R-:W2:Y:S02]  /*0660*/  LDG.E R10, desc[UR4][R10.64] ;  /* 0x000000040a0a7981 */ /* 0x000ea4000c1e1900 */
[----:B------:R-:W-:Y:S02]  /*0670*/  IMAD R26, R25, R0, R15 ;  /* 0x00000000191a7224 */ /* 0x000fe400078e020f */
[----:B------:R-:W2:Y:S02]  /*0680*/  LDG.E R25, desc[UR4][R8.64+0x4] ;  /* 0x0000040408197981 */ /* 0x000ea4000c1e1900 */
[----:B------:R-:W-:Y:S02]  /*0690*/  IMAD.WIDE R6, R26, 0x4, R6 ;  /* 0x000000041a067825 */ /* 0x000fe400078e0206 */
[----:B------:R-:W5:Y:S04]  /*06a0*/  LDG.E R20, desc[UR4][R20.64] ;  /* 0x0000000414147981 */ /* 0x000f68000c1e1900 */
[----:B------:R-:W5:Y:S04]  /*06b0*/  LDG.E R26, desc[UR4][R8.64+0xc] ;  /* 0x00000c04081a7981 */ /* 0x000f68000c1e1900 */
[----:B------:R-:W5:Y:S01]  /*06c0*/  LDG.E R7, desc[UR4][R6.64] ;  /* 0x0000000406077981 */ /* 0x000f62000c1e1900 */
[----:B------:R-:W-:-:S04]  /*06d0*/  IADD3 R12, PT, PT, R12, 0x8, RZ ;  /* 0x000000080c0c7810 */ /* 0x000fc80007ffe0ff */
[----:B------:R-:W-:Y:S02]  /*06e0*/  ISETP.NE.AND P1, PT, R12, RZ, PT ;  /* 0x000000ff0c00720c */ /* 0x000fe40003f25270 */
[----:B------:R-:W-:Y:S01]  /*06f0*/  IADD3 R17, PT, PT, R17, 0x8, RZ ;  /* 0x0000000811117810 */ /* 0x000fe20007ffe0ff */
[----:B---3--:R-:W-:-:S04]  /*0700*/  IMAD R16, R23, R27, R16 ;  /* 0x0000001b17107224 */ /* 0x008fc800078e0210 */
[----:B----4-:R-:W-:-:S04]  /*0710*/  IMAD R16, R18, R29, R16 ;  /* 0x0000001d12107224 */ /* 0x010fc800078e0210 */
[----:B--2---:R-:W-:-:S04]  /*0720*/  IMAD R25, R10, R25, R16 ;  /* 0x000000190a197224 */ /* 0x004fc800078e0210 */
[----:B-----5:R-:W-:-:S04]  /*0730*/  IMAD R22, R20, R22, R25 ;  /* 0x0000001614167224 */ /* 0x020fc800078e0219 */
[----:B------:R-:W-:Y:S01]  /*0740*/  IMAD R22, R7, R26, R22 ;  /* 0x0000001a07167224 */ /* 0x000fe200078e0216 */
[----:B------:R-:W-:Y:S06]  /*0750*/  @P1 BRA `(.L_x_120) ;  /* 0xfffffffc00241947 */ /* 0x000fec000383ffff */
.L_x_119:
[----:B------:R-:W-:Y:S05]  /*0760*/  BSYNC.RECONVERGENT B1 ;  /* 0x0000000000017941 */ /* 0x000fea0003800200 */
.L_x_118:
[----:B------:R-:W-:Y:S05]  /*0770*/  @!P0 BRA `(.L_x_117) ;  /* 0x0000000400148947 */ /* 0x000fea0003800000 */
[----:B------:R-:W-:Y:S01]  /*0780*/  ISETP.GE.U32.AND P0, PT, R24, 0x4, PT ;  /* 0x000000041800780c */ /* 0x000fe20003f06070 */
[----:B------:R-:W-:Y:S01]  /*0790*/  BSSY.RECONVERGENT B1, `(.L_x_121) ;  /* 0x0000022000017945 */ /* 0x000fe20003800200 */
[----:B------:R-:W-:-:S04]  /*07a0*/  LOP3.LUT R12, R14, 0x3, RZ, 0xc0, !PT ;  /* 0x000000030e0c7812 */ /* 0x000fc800078ec0ff */
[----:B------:R-:W-:-:S07]  /*07b0*/  ISETP.NE.AND P1, PT, R12, RZ, PT ;  /* 0x000000ff0c00720c */ /* 0x000fce0003f25270 */
[----:B------:R-:W-:Y:S06]  /*07c0*/  @!P0 BRA `(.L_x_122) ;  /* 0x0000000000788947 */ /* 0x000fec0003800000 */
[----:B------:R-:W0:Y:S08]  /*07d0*/  LDC.64 R6, c[0x0][0x388] ;  /* 0x0000e200ff067b82 */ /* 0x000e300000000a00 */
[----:B------:R-:W1:Y:S08]  /*07e0*/  LDC.64 R2, c[0x0][0x398] ;  /* 0x0000e600ff027b82 */ /* 0x000e700000000a00 */
[----:B------:R-:W2:Y:S01]  /*07f0*/  LDC.64 R4, c[0x0][0x390] ;  /* 0x0000e400ff047b82 */ /* 0x000ea20000000a00 */
[----:B0-----:R-:W-:-:S05]  /*0800*/  IMAD.WIDE R6, R17, 0x4, R6 ;  /* 0x0000000411067825 */ /* 0x001fca00078e0206 */
[----:B------:R-:W3:Y:S04]  /*0810*/  LDG.E R8, desc[UR4][R6.64] ;  /* 0x0000000406087981 */ /* 0x000ee8000c1e1900 */
[----:B------:R-:W4:Y:S04]  /*0820*/  LDG.E R10, desc[UR4][R6.64+0x4] ;  /* 0x00000404060a7981 */ /* 0x000f28000c1e1900 */
[----:B------:R-:W5:Y:S04]  /*0830*/  LDG.E R16, desc[UR4][R6.64+0x8] ;  /* 0x0000080406107981 */ /* 0x000f68000c1e1900 */
[----:B------:R0:W5:Y:S01]  /*0840*/  LDG.E R18, desc[UR4][R6.64+0xc] ;  /* 0x00000c0406127981 */ /* 0x000162000c1e1900 */
[----:B--2---:R-:W-:-:S05]  /*0850*/  IMAD.WIDE R4, R17, 0x4, R4 ;  /* 0x0000000411047825 */ /* 0x004fca00078e0204 */
[----:B------:R-:W2:Y:S01]  /*0860*/  LDG.E R20, desc[UR4][R4.64+0xc] ;  /* 0x00000c0404147981 */ /* 0x000ea2000c1e1900 */
[-CC-:B---3--:R-:W-:Y:S02]  /*0870*/  IMAD R9, R8, R0.reuse, R15.reuse ;  /* 0x0000000008097224 */ /* 0x188fe400078e020f */
[----:B----4-:R-:W-:Y:S02]  /*0880*/  IMAD R11, R10, R0, R15 ;  /* 0x000000000a0b7224 */ /* 0x010fe400078e020f */
[----:B-1----:R-:W-:-:S04]  /*0890*/  IMAD.WIDE R8, R9, 0x4, R2 ;  /* 0x0000000409087825 */ /* 0x002fc800078e0202 */
[-C--:B-----5:R-:W-:Y:S02]  /*08a0*/  IMAD R19, R16, R0.reuse, R15 ;  /* 0x0000000010137224 */ /* 0x0a0fe400078e020f */
[--C-:B------:R-:W-:Y:S01]  /*08b0*/  IMAD.WIDE R10, R11, 0x4, R2.reuse ;  /* 0x000000040b0a7825 */ /* 0x100fe200078e0202 */
[----:B------:R-:W3:Y:S03]  /*08c0*/  LDG.E R9, desc[UR4][R8.64] ;  /* 0x0000000408097981 */ /* 0x000ee6000c1e1900 */
[----:B0-----:R-:W-:Y:S01]  /*08d0*/  IMAD.WIDE R6, R19, 0x4, R2 ;  /* 0x0000000413067825 */ /* 0x001fe200078e0202 */
[----:B------:R-:W3:Y:S03]  /*08e0*/  LDG.E R16, desc[UR4][R4.64] ;  /* 0x0000000404107981 */ /* 0x000ee6000c1e1900 */
[----:B------:R-:W-:Y:S01]  /*08f0*/  IMAD R19, R18, R0, R15 ;  /* 0x0000000012137224 */ /* 0x000fe200078e020f */
[----:B------:R-:W4:Y:S04]  /*0900*/  LDG.E R10, desc[UR4][R10.64] ;  /* 0x000000040a0a7981 */ /* 0x000f28000c1e1900 */
[----:B------:R-:W4:Y:S01]  /*0910*/  LDG.E R18, desc[UR4][R4.64+0x4] ;  /* 0x0000040404127981 */ /* 0x000f22000c1e1900 */
[----:B------:R-:W-:-:S03]  /*0920*/  IMAD.WIDE R2, R19, 0x4, R2 ;  /* 0x0000000413027825 */ /* 0x000fc600078e0202 */
[----:B------:R-:W5:Y:S04]  /*0930*/  LDG.E R6, desc[UR4][R6.64] ;  /* 0x0000000406067981 */ /* 0x000f68000c1e1900 */
[----:B------:R-:W5:Y:S04]  /*0940*/  LDG.E R19, desc[UR4][R4.64+0x8] ;  /* 0x0000080404137981 */ /* 0x000f68000c1e1900 */
[----:B------:R-:W2:Y:S01]  /*0950*/  LDG.E R2, desc[UR4][R2.64] ;  /* 0x0000000402027981 */ /* 0x000ea2000c1e1900 */
[----:B------:R-:W-:Y:S01]  /*0960*/  IADD3 R17, PT, PT, R17, 0x4, RZ ;  /* 0x0000000411117810 */ /* 0x000fe20007ffe0ff */
[----:B---3--:R-:W-:-:S04]  /*0970*/  IMAD R9, R9, R16, R22 ;  /* 0x0000001009097224 */ /* 0x008fc800078e0216 */
[----:B----4-:R-:W-:-:S04]  /*0980*/  IMAD R9, R10, R18, R9 ;  /* 0x000000120a097224 */ /* 0x010fc800078e0209 */
[----:B-----5:R-:W-:-:S04]  /*0990*/  IMAD R9, R6, R19, R9 ;  /* 0x0000001306097224 */ /* 0x020fc800078e0209 */
[----:B--2---:R-:W-:-:S07]  /*09a0*/  IMAD R22, R2, R20, R9 ;  /* 0x0000001402167224 */ /* 0x004fce00078e0209 */
.L_x_122:
[----:B------:R-:W-:Y:S05]  /*09b0*/  BSYNC.RECONVERGENT B1 ;  /* 0x0000000000017941 */ /* 0x000fea0003800200 */
.L_x_121:
[----:B------:R-:W-:Y:S05]  /*09c0*/  @!P1 BRA `(.L_x_117) ;  /* 0x0000000000809947 */ /* 0x000fea0003800000 */
[----:B------:R-:W-:Y:S01]  /*09d0*/  ISETP.NE.AND P0, PT, R12, 0x1, PT ;  /* 0x000000010c00780c */ /* 0x000fe20003f05270 */
[----:B------:R-:W0:Y:S01]  /*09e0*/  LDC.64 R4, c[0x0][0x390] ;  /* 0x0000e400ff047b82 */ /* 0x000e220000000a00 */
[----:B------:R-:W-:-:S04]  /*09f0*/  LOP3.LUT R14, R14, 0x1, RZ, 0xc0, !PT ;  /* 0x000000010e0e7812 */ /* 0x000fc800078ec0ff */
[----:B------:R-:W-:-:S03]  /*0a00*/  ISETP.NE.U32.AND P1, PT, R14, 0x1, PT ;  /* 0x000000010e00780c */ /* 0x000fc60003f25070 */
[----:B------:R-:W1:Y:S08]  /*0a10*/  LDC.64 R8, c[0x0][0x398] ;  /* 0x0000e600ff087b82 */ /* 0x000e700000000a00 */
[----:B------:R-:W2:Y:S08]  /*0a20*/  @P0 LDC.64 R2, c[0x0][0x388] ;  /* 0x0000e200ff020b82 */ /* 0x000eb00000000a00 */
[----:B------:R-:W3:Y:S08]  /*0a30*/  @!P1 LDC.64 R10, c[0x0][0x388] ;  /* 0x0000e200ff0a9b82 */ /* 0x000ef00000000a00 */
[----:B------:R-:W4:Y:S01]  /*0a40*/  LDC.64 R6, c[0x0][0x398] ;  /* 0x0000e600ff067b82 */ /* 0x000f220000000a00 */
[----:B--2---:R-:W-:-:S04]  /*0a50*/  @P0 IMAD.WIDE R18, R17, 0x4, R2 ;  /* 0x0000000411120825 */ /* 0x004fc800078e0202 */
[C---:B0-----:R-:W-:Y:S01]  /*0a60*/  @P0 IMAD.WIDE R2, R17.reuse, 0x4, R4 ;  /* 0x0000000411020825 */ /* 0x041fe200078e0204 */
[----:B------:R-:W-:Y:S01]  /*0a70*/  @P0 IADD3 R17, PT, PT, R17, 0x2, RZ ;  /* 0x0000000211110810 */ /* 0x000fe20007ffe0ff */
[----:B------:R-:W2:Y:S01]  /*0a80*/  @P0 LDG.E R12, desc[UR4][R18.64] ;  /* 0x00000004120c0981 */ /* 0x000ea2000c1e1900 */
[----:B------:R-:W0:Y:S03]  /*0a90*/  LDC.64 R4, c[0x0][0x390] ;  /* 0x0000e400ff047b82 */ /* 0x000e260000000a00 */
[C---:B---3--:R-:W-:Y:S01]  /*0aa0*/  @!P1 IMAD.WIDE R10, R17.reuse, 0x4, R10 ;  /* 0x00000004110a9825 */ /* 0x048fe200078e020a */
[----:B------:R-:W3:Y:S05]  /*0ab0*/  @P0 LDG.E R14, desc[UR4][R18.64+0x4] ;  /* 0x00000404120e0981 */ /* 0x000eea000c1e1900 */
[----:B------:R-:W5:Y:S01]  /*0ac0*/  @!P1 LDG.E R10, desc[UR4][R10.64] ;  /* 0x000000040a0a9981 */ /* 0x000f62000c1e1900 */
[----:B0-----:R-:W-:-:S06]  /*0ad0*/  @!P1 IMAD.WIDE R4, R17, 0x4, R4 ;  /* 0x0000000411049825 */ /* 0x001fcc00078e0204 */
[----:B------:R-:W4:Y:S01]  /*0ae0*/  @!P1 LDG.E R4, desc[UR4][R4.64] ;  /* 0x0000000404049981 */ /* 0x000f22000c1e1900 */
[----:B--2---:R-:W-:-:S03]  /*0af0*/  @P0 IMAD R21, R12, R0, R15 ;  /* 0x000000000c150224 */ /* 0x004fc600078e020f */
[----:B------:R-:W2:Y:S01]  /*0b00*/  @P0 LDG.E R12, desc[UR4][R2.64] ;  /* 0x00000004020c0981 */ /* 0x000ea2000c1e1900 */
[----:B-1----:R-:W-:-:S04]  /*0b10*/  @P0 IMAD.WIDE R20, R21, 0x4, R8 ;  /* 0x0000000415140825 */ /* 0x002fc800078e0208 */
[----:B---3--:R-:W-:Y:S02]  /*0b20*/  @P0 IMAD R23, R14, R0, R15 ;  /* 0x000000000e170224 */ /* 0x008fe400078e020f */
[----:B------:R-:W2:Y:S02]  /*0b30*/  @P0 LDG.E R21, desc[UR4][R20.64] ;  /* 0x0000000414150981 */ /* 0x000ea4000c1e1900 */
[----:B------:R-:W-:-:S04]  /*0b40*/  @P0 IMAD.WIDE R8, R23, 0x4, R8 ;  /* 0x0000000417080825 */ /* 0x000fc800078e0208 */
[----:B-----5:R-:W-:Y:S02]  /*0b50*/  @!P1 IMAD R23, R10, R0, R15 ;  /* 0x000000000a179224 */ /* 0x020fe400078e020f */
[----:B------:R-:W3:Y:S02]  /*0b60*/  @P0 LDG.E R9, desc[UR4][R8.64] ;  /* 0x0000000408090981 */ /* 0x000ee4000c1e1900 */
[----:B----4-:R-:W-:Y:S02]  /*0b70*/  @!P1 IMAD.WIDE R6, R23, 0x4, R6 ;  /* 0x0000000417069825 */ /* 0x010fe400078e0206 */
[----:B------:R-:W3:Y:S04]  /*0b80*/  @P0 LDG.E R10, desc[UR4][R2.64+0x4] ;  /* 0x00000404020a0981 */ /* 0x000ee8000c1e1900 */
[----:B------:R-:W4:Y:S01]  /*0b90*/  @!P1 LDG.E R7, desc[UR4][R6.64] ;  /* 0x0000000406079981 */ /* 0x000f22000c1e1900 */
[----:B--2---:R-:W-:-:S04]  /*0ba0*/  @P0 IMAD R12, R21, R12, R22 ;  /* 0x0000000c150c0224 */ /* 0x004fc800078e0216 */
[----:B---3--:R-:W-:-:S04]  /*0bb0*/  @P0 IMAD R22, R9, R10, R12 ;  /* 0x0000000a09160224 */ /* 0x008fc800078e020c */
[----:B----4-:R-:W-:-:S07]  /*0bc0*/  @!P1 IMAD R22, R7, R4, R22 ;  /* 0x0000000407169224 */ /* 0x010fce00078e0216 */
.L_x_117:
[----:B------:R-:W-:Y:S05]  /*0bd0*/  BSYNC.RECONVERGENT B0 ;  /* 0x0000000000007941 */ /* 0x000fea0003800200 */
.L_x_116:
[----:B------:R-:W0:Y:S01]  /*0be0*/  LDC.64 R2, c[0x0][0x3a0] ;  /* 0x0000e800ff027b82 */ /* 0x000e220000000a00 */
[----:B------:R-:W-:-:S04]  /*0bf0*/  IMAD R13, R13, R0, R15 ;  /* 0x000000000d0d7224 */ /* 0x000fc800078e020f */
[----:B0-----:R-:W-:-:S05]  /*0c00*/  IMAD.WIDE R2, R13, 0x4, R2 ;  /* 0x000000040d027825 */ /* 0x001fca00078e0202 */
[----:B------:R-:W-:Y:S01]  /*0c10*/  STG.E desc[UR4][R2.64], R22 ;  /* 0x0000001602007986 */ /* 0x000fe2000c101904 */
[----:B------:R-:W-:Y:S05]  /*0c20*/  EXIT ;  /* 0x000000000000794d */ /* 0x000fea0003800000 */
.L_x_123:
        /* <DEDUP_REMOVED lines=13> */
.L_x_151:


//--------------------- .text._Z10getBucketsPiS_iiii --------------------------
	.section	.text._Z10getBucketsPiS_iiii,"ax",@progbits
	.align	128
        .global         _Z10getBucketsPiS_iiii
        .type           _Z10getBucketsPiS_iiii,@function
        .size           _Z10getBucketsPiS_iiii,(.L_x_152 - _Z10getBucketsPiS_iiii)
        .other          _Z10getBucketsPiS_iiii,@"STO_CUDA_ENTRY STV_DEFAULT"
_Z10getBucketsPiS_iiii:
.text._Z10getBucketsPiS_iiii:
[----:B------:R-:W-:Y:S01]  /*0000*/  LDC R1, c[0x0][0x37c] ;  /* 0x0000df00ff017b82 */ /* 0x000fe20000000800 */
[----:B------:R-:W0:Y:S07]  /*0010*/  S2R R0, SR_TID.X ;  /* 0x0000000000007919 */ /* 0x000e2e0000002100 */
[----:B------:R-:W0:Y:S01]  /*0020*/  S2UR UR4, SR_CTAID.X ;  /* 0x00000000000479c3 */ /* 0x000e220000002500 */
[----:B------:R-:W1:Y:S07]  /*0030*/  LDCU UR5, c[0x0][0x390] ;  /* 0x00007200ff0577ac */ /* 0x000e6e0008000800 */
[----:B------:R-:W0:Y:S02]  /*0040*/  LDC R3, c[0x0][0x360] ;  /* 0x0000d800ff037b82 */ /* 0x000e240000000800 */
[----:B0-----:R-:W-:-:S05]  /*0050*/  IMAD R3, R3, UR4, R0 ;  /* 0x0000000403037c24 */ /* 0x001fca000f8e0200 */
[----:B-1----:R-:W-:-:S13]  /*0060*/  ISETP.GE.AND P0, PT, R3, UR5, PT ;  /* 0x0000000503007c0c */ /* 0x002fda000bf06270 */
[----:B------:R-:W-:Y:S05]  /*0070*/  @P0 EXIT ;  /* 0x000000000000094d */ /* 0x000fea0003800000 */
[----:B------:R-:W0:Y:S08]  /*0080*/  LDC R7, c[0x0][0x398] ;  /* 0x0000e600ff077b82 */ /* 0x000e300000000800 */
[----:B------:R-:W1:Y:S01]  /*0090*/  LDC R8, c[0x0][0x394] ;  /* 0x0000e500ff087b82 */ /* 0x000e620000000800 */
[----:B0-----:R-:W-:-:S04]  /*00a0*/  IABS R2, R7 ;  /* 0x0000000700027213 */ /* 0x001fc80000000000 */
[----:B------:R-:W0:Y:S01]  /*00b0*/  I2F.RP R0, R2 ;  /* 0x0000000200007306 */ /* 0x000e220000209400 */
[----:B-1----:R-:W-:-:S07]  /*00c0*/  IABS R6, R8 ;  /* 0x0000000800067213 */ /* 0x002fce0000000000 */
[----:B0-----:R-:W0:Y:S02]  /*00d0*/  MUFU.RCP R0, R0 ;  /* 0x0000000000007308 */ /* 0x001e240000001000 */
[----:B0-----:R-:W-:-:S06]  /*00e0*/  VIADD R4, R0, 0xffffffe ;  /* 0x0ffffffe00047836 */ /* 0x001fcc0000000000 */
[----:B------:R0:W1:Y:S02]  /*00f0*/  F2I.FTZ.U32.TRUNC.NTZ R5, R4 ;  /* 0x0000000400057305 */ /* 0x000064000021f000 */
[----:B0-----:R-:W-:Y:S02]  /*0100*/  IMAD.MOV.U32 R4, RZ, RZ, RZ ;  /* 0x000000ffff047224 */ /* 0x001fe400078e00ff */
[----:B-1----:R-:W-:-:S04]  /*0110*/  IMAD.MOV R9, RZ, RZ, -R5 ;  /* 0x000000ffff097224 */ /* 0x002fc800078e0a05 */
[----:B------:R-:W-:-:S04]  /*0120*/  IMAD R9, R9, R2, RZ ;  /* 0x0000000209097224 */ /* 0x000fc800078e02ff */
[----:B------:R-:W-:Y:S01]  /*0130*/  IMAD.HI.U32 R5, R5, R9, R4 ;  /* 0x0000000905057227 */ /* 0x000fe200078e0004 */
[----:B------:R-:W-:-:S04]  /*0140*/  LOP3.LUT R4, R8, R7, RZ, 0x3c, !PT ;  /* 0x0000000708047212 */ /* 0x000fc800078e3cff */
[----:B------:R-:W-:Y:S01]  /*0150*/  ISETP.GE.AND P2, PT, R4, RZ, PT ;  /* 0x000000ff0400720c */ /* 0x000fe20003f46270 */
[----:B------:R-:W-:-:S04]  /*0160*/  IMAD.HI.U32 R0, R5, R6, RZ ;  /* 0x0000000605007227 */ /* 0x000fc800078e00ff */
[----:B------:R-:W-:-:S04]  /*0170*/  IMAD.MOV R5, RZ, RZ, -R0 ;  /* 0x000000ffff057224 */ /* 0x000fc800078e0a00 */
[----:B------:R-:W-:-:S05]  /*0180*/  IMAD R5, R2, R5, R6 ;  /* 0x0000000502057224 */ /* 0x000fca00078e0206 */
[----:B------:R-:W-:-:S13]  /*0190*/  ISETP.GT.U32.AND P1, PT, R2, R5, PT ;  /* 0x000000050200720c */ /* 0x000fda0003f24070 */
[----:B------:R-:W-:Y:S02]  /*01a0*/  @!P1 IMAD.IADD R5, R5, 0x1, -R2 ;  /* 0x0000000105059824 */ /* 0x000fe400078e0a02 */
[----:B------:R-:W-:Y:S01]  /*01b0*/  @!P1 VIADD R0, R0, 0x1 ;  /* 0x0000000100009836 */ /* 0x000fe20000000000 */
[----:B------:R-:W-:Y:S02]  /*01c0*/  ISETP.NE.AND P1, PT, R7, RZ, PT ;  /* 0x000000ff0700720c */ /* 0x000fe40003f25270 */
[----:B------:R-:W-:-:S13]  /*01d0*/  ISETP.GE.U32.AND P0, PT, R5, R2, PT ;  /* 0x000000020500720c */ /* 0x000fda0003f06070 */
[----:B------:R-:W-:-:S04]  /*01e0*/  @P0 VIADD R0, R0, 0x1 ;  /* 0x0000000100000836 */ /* 0x000fc80000000000 */
[----:B------:R-:W-:Y:S01]  /*01f0*/  @!P2 IMAD.MOV R0, RZ, RZ, -R0 ;  /* 0x000000ffff00a224 */ /* 0x000fe200078e0a00 */
[----:B------:R-:W-:-:S04]  /*0200*/  @!P1 LOP3.LUT R0, RZ, R7, RZ, 0x33, !PT ;  /* 0x00000007ff009212 */ /* 0x000fc800078e33ff */
[----:B------:R-:W-:-:S13]  /*0210*/  ISETP.GE.AND P0, PT, R0, 0x1, PT ;  /* 0x000000010000780c */ /* 0x000fda0003f06270 */
[----:B------:R-:W-:Y:S05]  /*0220*/  @!P0 EXIT ;  /* 0x000000000000894d */ /* 0x000fea0003800000 */
[----:B------:R-:W-:Y:S01]  /*0230*/  ISETP.GE.AND P0, PT, R7, 0x1, PT ;  /* 0x000000010700780c */ /* 0x000fe20003f06270 */
[----:B------:R-:W0:Y:S01]  /*0240*/  LDCU.64 UR8, c[0x0][0x358] ;  /* 0x00006b00ff0877ac */ /* 0x000e220008000a00 */
[C---:B------:R-:W-:Y:S02]  /*0250*/  IMAD R5, R3.reuse, R8, RZ ;  /* 0x0000000803057224 */ /* 0x040fe400078e02ff */
[----:B------:R-:W-:-:S09]  /*0260*/  IMAD R4, R3, R0, RZ ;  /* 0x0000000003047224 */ /* 0x000fd200078e02ff */
[----:B------:R-:W-:Y:S05]  /*0270*/  @!P0 BRA `(.L_x_124) ;  /* 0x00000008006c8947 */ /* 0x000fea0003800000 */
[----:B------:R-:W1:Y:S01]  /*0280*/  LDCU.64 UR6, c[0x0][0x380] ;  /* 0x00007000ff0677ac */ /* 0x000e620008000a00 */
[C---:B------:R-:W-:Y:S02]  /*0290*/  LOP3.LUT R20, R7.reuse, 0x7, RZ, 0xc0, !PT ;  /* 0x0000000707147812 */ /* 0x040fe400078ec0ff */
[C---:B------:R-:W-:Y:S01]  /*02a0*/  LOP3.LUT R6, R7.reuse, 0x7ffffff8, RZ, 0xc0, !PT ;  /* 0x7ffffff807067812 */ /* 0x040fe200078ec0ff */
[----:B------:R-:W-:Y:S01]  /*02b0*/  UMOV UR4, URZ ;  /* 0x000000ff00047c82 */ /* 0x000fe20008000000 */
[----:B------:R-:W-:Y:S01]  /*02c0*/  LOP3.LUT R7, R7, 0x3, RZ, 0xc0, !PT ;  /* 0x0000000307077812 */ /* 0x000fe200078ec0ff */
[----:B------:R-:W-:Y:S02]  /*02d0*/  VIADD R2, R20, 0xffffffff ;  /* 0xffffffff14027836 */ /* 0x000fe40000000000 */
[----:B------:R-:W-:-:S03]  /*02e0*/  IMAD.MOV R8, RZ, RZ, -R6 ;  /* 0x000000ffff087224 */ /* 0x000fc600078e0a06 */
[----:B------:R-:W-:Y:S01]  /*02f0*/  ISETP.GE.U32.AND P0, PT, R2, 0x3, PT ;  /* 0x000000030200780c */ /* 0x000fe20003f06070 */
[----:B-1----:R-:W-:-:S04]  /*0300*/  UIADD3 UR5, UP0, UPT, UR6, 0x10, URZ ;  /* 0x0000001006057890 */ /* 0x002fc8000ff1e0ff */
[----:B------:R-:W-:-:S12]  /*0310*/  UIADD3.X UR6, UPT, UPT, URZ, UR7, URZ, UP0, !UPT ;  /* 0x00000007ff067290 */ /* 0x000fd800087fe4ff */
.L_x_129:
[----:B------:R-:W1:Y:S01]  /*0320*/  LDC R12, c[0x0][0x398] ;  /* 0x0000e600ff0c7b82 */ /* 0x000e620000000800 */
[----:B------:R-:W2:Y:S01]  /*0330*/  LDCU UR7, c[0x0][0x398] ;  /* 0x00007300ff0777ac */ /* 0x000ea20008000800 */
[----:B------:R-:W-:Y:S02]  /*0340*/  IMAD.MOV.U32 R13, RZ, RZ, RZ ;  /* 0x000000ffff0d7224 */ /* 0x000fe400078e00ff */
[----:B0-2---:R-:W-:Y:S01]  /*0350*/  IMAD.U32 R9, RZ, RZ, UR7 ;  /* 0x00000007ff097e24 */ /* 0x005fe2000f8e00ff */
[C---:B-1----:R-:W-:Y:S01]  /*0360*/  ISETP.GE.U32.AND P1, PT, R12.reuse, 0x8, PT ;  /* 0x000000080c00780c */ /* 0x042fe20003f26070 */
[----:B------:R-:W-:-:S05]  /*0370*/  IMAD R10, R12, UR4, R5 ;  /* 0x000000040c0a7c24 */ /* 0x000fca000f8e0205 */
[----:B------:R-:W-:-:S07]  /*0380*/  SHF.R.S32.HI R11, RZ, 0x1f, R10 ;  /* 0x0000001fff0b7819 */ /* 0x000fce000001140a */
[----:B------:R-:W-:Y:S05]  /*0390*/  @!P1 BRA `(.L_x_125) ;  /* 0x0000000000c89947 */ /* 0x000fea0003800000 */
[C---:B------:R-:W-:Y:S01]  /*03a0*/  LEA R2, P1, R10.reuse, UR5, 0x2 ;  /* 0x000000050a027c11 */ /* 0x040fe2000f8210ff */
[----:B------:R-:W-:Y:S02]  /*03b0*/  IMAD.MOV.U32 R14, RZ, RZ, R8 ;  /* 0x000000ffff0e7224 */ /* 0x000fe400078e0008 */
[----:B------:R-:W-:Y:S01]  /*03c0*/  IMAD.U32 R9, RZ, RZ, UR7 ;  /* 0x00000007ff097e24 */ /* 0x000fe2000f8e00ff */
[----:B------:R-:W-:-:S09]  /*03d0*/  LEA.HI.X R3, R10, UR6, R11, 0x2, P1 ;  /* 0x000000060a037c11 */ /* 0x000fd200088f140b */
.L_x_126:
[----:B0-----:R-:W2:Y:S04]  /*03e0*/  LDG.E R21, desc[UR8][R2.64+-0x10] ;  /* 0xfffff00802157981 */ /* 0x001ea8000c1e1900 */
[----:B------:R-:W3:Y:S04]  /*03f0*/  LDG.E R23, desc[UR8][R2.64+-0xc] ;  /* 0xfffff40802177981 */ /* 0x000ee8000c1e1900 */
[----:B------:R-:W4:Y:S04]  /*0400*/  LDG.E R19, desc[UR8][R2.64+-0x8] ;  /* 0xfffff80802137981 */ /* 0x000f28000c1e1900 */
[----:B------:R-:W5:Y:S04]  /*0410*/  LDG.E R18, desc[UR8][R2.64+-0x4] ;  /* 0xfffffc0802127981 */ /* 0x000f68000c1e1900 */
[----:B------:R-:W5:Y:S04]  /*0420*/  LDG.E R17, desc[UR8][R2.64] ;  /* 0x0000000802117981 */ /* 0x000f68000c1e1900 */
[----:B------:R-:W5:Y:S04]  /*0430*/  LDG.E R16, desc[UR8][R2.64+0x4] ;  /* 0x0000040802107981 */ /* 0x000f68000c1e1900 */
[----:B------:R-:W5:Y:S04]  /*0440*/  LDG.E R15, desc[UR8][R2.64+0x8] ;  /* 0x00000808020f7981 */ /* 0x000f68000c1e1900 */
[----:B------:R0:W5:Y:S01]  /*0450*/  LDG.E R13, desc[UR8][R2.64+0xc] ;  /* 0x00000c08020d7981 */ /* 0x000162000c1e1900 */
[----:B------:R-:W-:Y:S01]  /*0460*/  SHF.R.S32.HI R22, RZ, 0x2, R9 ;  /* 0x00000002ff167819 */ /* 0x000fe20000011409 */
[----:B------:R-:W-:-:S04]  /*0470*/  VIADD R14, R14, 0x8 ;  /* 0x000000080e0e7836 */ /* 0x000fc80000000000 */
[----:B------:R-:W-:Y:S01]  /*0480*/  IMAD R22, R9, 0x40, R22 ;  /* 0x0000004009167824 */ /* 0x000fe200078e0216 */
[----:B------:R-:W-:Y:S02]  /*0490*/  ISETP.NE.AND P1, PT, R14, RZ, PT ;  /* 0x000000ff0e00720c */ /* 0x000fe40003f25270 */
[----:B0-----:R-:W-:-:S05]  /*04a0*/  IADD3 R2, P2, PT, R2, 0x20, RZ ;  /* 0x0000002002027810 */ /* 0x001fca0007f5e0ff */
[----:B------:R-:W-:Y:S01]  /*04b0*/  IMAD.X R3, RZ, RZ, R3, P2 ;  /* 0x000000ffff037224 */ /* 0x000fe200010e0603 */
[----:B--2---:R-:W-:-:S04]  /*04c0*/  IADD3 R22, PT, PT, R22, -0x61c88647, R21 ;  /* 0x9e3779b916167810 */ /* 0x004fc80007ffe015 */
[----:B------:R-:W-:-:S04]  /*04d0*/  LOP3.LUT R22, R22, R9, RZ, 0x3c, !PT ;  /* 0x0000000916167212 */ /* 0x000fc800078e3cff */
[----:B------:R-:W-:-:S05]  /*04e0*/  SHF.R.S32.HI R9, RZ, 0x2, R22 ;  /* 0x00000002ff097819 */ /* 0x000fca0000011416 */
[----:B------:R-:W-:-:S05]  /*04f0*/  IMAD R24, R22, 0x40, R9 ;  /* 0x0000004016187824 */ /* 0x000fca00078e0209 */
[----:B---3--:R-:W-:-:S04]  /*0500*/  IADD3 R23, PT, PT, R24, -0x61c88647, R23 ;  /* 0x9e3779b918177810 */ /* 0x008fc80007ffe017 */
[----:B------:R-:W-:-:S04]  /*0510*/  LOP3.LUT R23, R23, R22, RZ, 0x3c, !PT ;  /* 0x0000001617177212 */ /* 0x000fc800078e3cff */
[----:B------:R-:W-:-:S05]  /*0520*/  SHF.R.S32.HI R22, RZ, 0x2, R23 ;  /* 0x00000002ff167819 */ /* 0x000fca0000011417 */
[----:B------:R-:W-:-:S05]  /*0530*/  IMAD R22, R23, 0x40, R22 ;  /* 0x0000004017167824 */ /* 0x000fca00078e0216 */
[----:B----4-:R-:W-:-:S04]  /*0540*/  IADD3 R22, PT, PT, R22, -0x61c88647, R19 ;  /* 0x9e3779b916167810 */ /* 0x010fc80007ffe013 */
[----:B------:R-:W-:-:S04]  /*0550*/  LOP3.LUT R22, R22, R23, RZ, 0x3c, !PT ;  /* 0x0000001716167212 */ /* 0x000fc800078e3cff */
[----:B------:R-:W-:-:S05]  /*0560*/  SHF.R.S32.HI R9, RZ, 0x2, R22 ;  /* 0x00000002ff097819 */ /* 0x000fca0000011416 */
[----:B------:R-:W-:-:S05]  /*0570*/  IMAD R9, R22, 0x40, R9 ;  /* 0x0000004016097824 */ /* 0x000fca00078e0209 */
[----:B-----5:R-:W-:-:S04]  /*0580*/  IADD3 R9, PT, PT, R9, -0x61c88647, R18 ;  /* 0x9e3779b909097810 */ /* 0x020fc80007ffe012 */
[----:B------:R-:W-:-:S04]  /*0590*/  LOP3.LUT R9, R9, R22, RZ, 0x3c, !PT ;  /* 0x0000001609097212 */ /* 0x000fc800078e3cff */
[----:B------:R-:W-:-:S05]  /*05a0*/  SHF.R.S32.HI R18, RZ, 0x2, R9 ;  /* 0x00000002ff127819 */ /* 0x000fca0000011409 */
[----:B------:R-:W-:-:S05]  /*05b0*/  IMAD R18, R9, 0x40, R18 ;  /* 0x0000004009127824 */ /* 0x000fca00078e0212 */
[----:B------:R-:W-:-:S04]  /*05c0*/  IADD3 R18, PT, PT, R18, -0x61c88647, R17 ;  /* 0x9e3779b912127810 */ /* 0x000fc80007ffe011 */
        /* <DEDUP_REMOVED lines=12> */
[----:B------:R-:W-:Y:S01]  /*0690*/  LOP3.LUT R9, R16, R9, RZ, 0x3c, !PT ;  /* 0x0000000910097212 */ /* 0x000fe200078e3cff */
[----:B------:R-:W-:Y:S06]  /*06a0*/  @P1 BRA `(.L_x_126) ;  /* 0xfffffffc004c1947 */ /* 0x000fec000383ffff */
[----:B------:R-:W-:-:S07]  /*06b0*/  IMAD.MOV.U32 R13, RZ, RZ, R6 ;  /* 0x000000ffff0d7224 */ /* 0x000fce00078e0006 */
.L_x_125:
[----:B------:R-:W-:-:S13]  /*06c0*/  ISETP.NE.AND P1, PT, R20, RZ, PT ;  /* 0x000000ff1400720c */ /* 0x000fda0003f25270 */
[----:B------:R-:W-:Y:S05]  /*06d0*/  @!P1 BRA `(.L_x_127) ;  /* 0x0000000000e49947 */ /* 0x000fea0003800000 */
[----:B------:R-:W-:Y:S01]  /*06e0*/  ISETP.NE.AND P1, PT, R7, RZ, PT ;  /* 0x000000ff0700720c */ /* 0x000fe20003f25270 */
[----:B------:R-:W-:-:S12]  /*06f0*/  @!P0 BRA `(.L_x_128) ;  /* 0x0000000000688947 */ /* 0x000fd80003800000 */
[----:B------:R-:W1:Y:S01]  /*0700*/  LDCU.64 UR10, c[0x0][0x380] ;  /* 0x00007000ff0a77ac */ /* 0x000e620008000a00 */
[----:B------:R-:W-:-:S05]  /*0710*/  IADD3 R3, P2, PT, R10, R13, RZ ;  /* 0x0000000d0a037210 */ /* 0x000fca0007f5e0ff */
[----:B------:R-:W-:Y:S01]  /*0720*/  IMAD.X R14, RZ, RZ, R11, P2 ;  /* 0x000000ffff0e7224 */ /* 0x000fe200010e060b */
[----:B-1----:R-:W-:-:S04]  /*0730*/  LEA R2, P2, R3, UR10, 0x2 ;  /* 0x0000000a03027c11 */ /* 0x002fc8000f8410ff */
[----:B------:R-:W-:-:S05]  /*0740*/  LEA.HI.X R3, R3, UR11, R14, 0x2, P2 ;  /* 0x0000000b03037c11 */ /* 0x000fca00090f140e */
[----:B0-----:R-:W2:Y:S04]  /*0750*/  LDG.E R15, desc[UR8][R2.64] ;  /* 0x00000008020f7981 */ /* 0x001ea8000c1e1900 */
[----:B------:R-:W3:Y:S04]  /*0760*/  LDG.E R17, desc[UR8][R2.64+0x4] ;  /* 0x0000040802117981 */ /* 0x000ee8000c1e1900 */
[----:B------:R-:W4:Y:S04]  /*0770*/  LDG.E R19, desc[UR8][R2.64+0x8] ;  /* 0x0000080802137981 */ /* 0x000f28000c1e1900 */
[----:B------:R0:W5:Y:S01]  /*0780*/  LDG.E R14, desc[UR8][R2.64+0xc] ;  /* 0x00000c08020e7981 */ /* 0x000162000c1e1900 */
[----:B------:R-:W-:Y:S01]  /*0790*/  SHF.R.S32.HI R16, RZ, 0x2, R9 ;  /* 0x00000002ff107819 */ /* 0x000fe20000011409 */
[----:B------:R-:W-:-:S04]  /*07a0*/  VIADD R13, R13, 0x4 ;  /* 0x000000040d0d7836 */ /* 0x000fc80000000000 */
[----:B------:R-:W-:-:S05]  /*07b0*/  IMAD R16, R9, 0x40, R16 ;  /* 0x0000004009107824 */ /* 0x000fca00078e0210 */
        /* <DEDUP_REMOVED lines=10> */
[----:B0-----:R-:W-:-:S05]  /*0860*/  SHF.R.S32.HI R3, RZ, 0x2, R16 ;  /* 0x00000002ff037819 */ /* 0x001fca0000011410 */
[----:B------:R-:W-:-:S05]  /*0870*/  IMAD R3, R16, 0x40, R3 ;  /* 0x0000004010037824 */ /* 0x000fca00078e0203 */
[----:B-----5:R-:W-:-:S04]  /*0880*/  IADD3 R3, PT, PT, R3, -0x61c88647, R14 ;  /* 0x9e3779b903037810 */ /* 0x020fc80007ffe00e */
[----:B------:R-:W-:-:S07]  /*0890*/  LOP3.LUT R9, R3, R16, RZ, 0x3c, !PT ;  /* 0x0000001003097212 */ /* 0x000fce00078e3cff */
.L_x_128:
[----:B------:R-:W-:Y:S05]  /*08a0*/  @!P1 BRA `(.L_x_127) ;  /* 0x0000000000709947 */ /* 0x000fea0003800000 */
[----:B------:R-:W-:Y:S02]  /*08b0*/  ISETP.NE.AND P2, PT, R7, 0x1, PT ;  /* 0x000000010700780c */ /* 0x000fe40003f45270 */
[----:B------:R-:W-:-:S11]  /*08c0*/  LOP3.LUT P1, RZ, R12, 0x1, RZ, 0xc0, !PT ;  /* 0x000000010cff7812 */ /* 0x000fd6000782c0ff */
[----:B------:R-:W1:Y:S01]  /*08d0*/  @P2 LDC.64 R2, c[0x0][0x380] ;  /* 0x0000e000ff022b82 */ /* 0x000e620000000a00 */
[----:B------:R-:W-:-:S05]  /*08e0*/  @P2 IADD3 R12, P3, PT, R10, R13, RZ ;  /* 0x0000000d0a0c2210 */ /* 0x000fca0007f7e0ff */
[----:B------:R-:W-:Y:S01]  /*08f0*/  @P2 IMAD.X R15, RZ, RZ, R11, P3 ;  /* 0x000000ffff0f2224 */ /* 0x000fe200018e060b */
[----:B-1----:R-:W-:-:S04]  /*0900*/  @P2 LEA R14, P3, R12, R2, 0x2 ;  /* 0x000000020c0e2211 */ /* 0x002fc800078610ff */
[----:B------:R-:W-:Y:S02]  /*0910*/  @P2 LEA.HI.X R15, R12, R3, R15, 0x2, P3 ;  /* 0x000000030c0f2211 */ /* 0x000fe400018f140f */
[----:B------:R-:W1:Y:S03]  /*0920*/  @P1 LDC.64 R2, c[0x0][0x380] ;  /* 0x0000e000ff021b82 */ /* 0x000e660000000a00 */
[----:B0-----:R-:W2:Y:S01]  /*0930*/  @P2 LDG.E R12, desc[UR8][R14.64] ;  /* 0x000000080e0c2981 */ /* 0x001ea2000c1e1900 */
[----:B------:R-:W-:-:S03]  /*0940*/  @P2 VIADD R13, R13, 0x2 ;  /* 0x000000020d0d2836 */ /* 0x000fc60000000000 */
[----:B------:R-:W3:Y:S02]  /*0950*/  @P2 LDG.E R16, desc[UR8][R14.64+0x4] ;  /* 0x000004080e102981 */ /* 0x000ee4000c1e1900 */
[----:B------:R-:W-:-:S05]  /*0960*/  @P1 IADD3 R10, P3, PT, R10, R13, RZ ;  /* 0x0000000d0a0a1210 */ /* 0x000fca0007f7e0ff */
[----:B------:R-:W-:Y:S01]  /*0970*/  @P1 IMAD.X R11, RZ, RZ, R11, P3 ;  /* 0x000000ffff0b1224 */ /* 0x000fe200018e060b */
[----:B-1----:R-:W-:-:S04]  /*0980*/  @P1 LEA R2, P3, R10, R2, 0x2 ;  /* 0x000000020a021211 */ /* 0x002fc800078610ff */
[----:B------:R-:W-:-:S05]  /*0990*/  @P1 LEA.HI.X R3, R10, R3, R11, 0x2, P3 ;  /* 0x000000030a031211 */ /* 0x000fca00018f140b */
[----:B------:R-:W4:Y:S01]  /*09a0*/  @P1 LDG.E R2, desc[UR8][R2.64] ;  /* 0x0000000802021981 */ /* 0x000f22000c1e1900 */
[----:B------:R-:W-:-:S05]  /*09b0*/  @P2 SHF.R.S32.HI R10, RZ, 0x2, R9 ;  /* 0x00000002ff0a2819 */ /* 0x000fca0000011409 */
[----:B------:R-:W-:-:S05]  /*09c0*/  @P2 IMAD R11, R9, 0x40, R10 ;  /* 0x00000040090b2824 */ /* 0x000fca00078e020a */
[----:B--2---:R-:W-:-:S04]  /*09d0*/  @P2 IADD3 R12, PT, PT, R11, -0x61c88647, R12 ;  /* 0x9e3779b90b0c2810 */ /* 0x004fc80007ffe00c */
[----:B------:R-:W-:-:S04]  /*09e0*/  @P2 LOP3.LUT R12, R12, R9, RZ, 0x3c, !PT ;  /* 0x000000090c0c2212 */ /* 0x000fc800078e3cff */
[----:B------:R-:W-:-:S05]  /*09f0*/  @P2 SHF.R.S32.HI R11, RZ, 0x2, R12 ;  /* 0x00000002ff0b2819 */ /* 0x000fca000001140c */
[----:B------:R-:W-:-:S05]  /*0a00*/  @P2 IMAD R11, R12, 0x40, R11 ;  /* 0x000000400c0b2824 */ /* 0x000fca00078e020b */
[----:B---3--:R-:W-:-:S04]  /*0a10*/  @P2 IADD3 R11, PT, PT, R11, -0x61c88647, R16 ;  /* 0x9e3779b90b0b2810 */ /* 0x008fc80007ffe010 */
[----:B------:R-:W-:-:S04]  /*0a20*/  @P2 LOP3.LUT R9, R11, R12, RZ, 0x3c, !PT ;  /* 0x0000000c0b092212 */ /* 0x000fc800078e3cff */
[----:B------:R-:W-:-:S05]  /*0a30*/  @P1 SHF.R.S32.HI R10, RZ, 0x2, R9 ;  /* 0x00000002ff0a1819 */ /* 0x000fca0000011409 */
[----:B------:R-:W-:-:S05]  /*0a40*/  @P1 IMAD R11, R9, 0x40, R10 ;  /* 0x00000040090b1824 */ /* 0x000fca00078e020a */
[----:B----4-:R-:W-:-:S04]  /*0a50*/  @P1 IADD3 R2, PT, PT, R11, -0x61c88647, R2 ;  /* 0x9e3779b90b021810 */ /* 0x010fc80007ffe002 */
[----:B------:R-:W-:-:S07]  /*0a60*/  @P1 LOP3.LUT R9, R2, R9, RZ, 0x3c, !PT ;  /* 0x0000000902091212 */ /* 0x000fce00078e3cff */
.L_x_127:
[----:B------:R-:W1:Y:S01]  /*0a70*/  LDC R13, c[0x0][0x39c] ;  /* 0x0000e700ff0d7b82 */ /* 0x000e620000000800 */
[----:B------:R-:W-:Y:S02]  /*0a80*/  IABS R9, R9 ;  /* 0x0000000900097213 */ /* 0x000fe40000000000 */
[----:B-1----:R-:W-:-:S04]  /*0a90*/  IABS R12, R13 ;  /* 0x0000000d000c7213 */ /* 0x002fc80000000000 */
[----:B------:R-:W1:Y:S08]  /*0aa0*/  I2F.RP R10, R12 ;  /* 0x0000000c000a7306 */ /* 0x000e700000209400 */
[----:B-1----:R-:W1:Y:S02]  /*0ab0*/  MUFU.RCP R10, R10 ;  /* 0x0000000a000a7308 */ /* 0x002e640000001000 */
[----:B-1----:R-:W-:-:S06]  /*0ac0*/  VIADD R2, R10, 0xffffffe ;  /* 0x0ffffffe0a027836 */ /* 0x002fcc0000000000 */
[----:B------:R1:W2:Y:S02]  /*0ad0*/  F2I.FTZ.U32.TRUNC.NTZ R3, R2 ;  /* 0x0000000200037305 */ /* 0x0002a4000021f000 */
[----:B-1----:R-:W-:Y:S02]  /*0ae0*/  IMAD.MOV.U32 R2, RZ, RZ, RZ ;  /* 0x000000ffff027224 */ /* 0x002fe400078e00ff */
[----:B--2---:R-:W-:-:S04]  /*0af0*/  IMAD.MOV R11, RZ, RZ, -R3 ;  /* 0x000000ffff0b7224 */ /* 0x004fc800078e0a03 */
[----:B------:R-:W-:-:S04]  /*0b00*/  IMAD R11, R11, R12, RZ ;  /* 0x0000000c0b0b7224 */ /* 0x000fc800078e02ff */
[----:B------:R-:W-:-:S04]  /*0b10*/  IMAD.HI.U32 R3, R3, R11, R2 ;  /* 0x0000000b03037227 */ /* 0x000fc800078e0002 */
[----:B------:R-:W-:Y:S01]  /*0b20*/  VIADD R11, R4, UR4 ;  /* 0x00000004040b7c36 */ /* 0x000fe20008000000 */
[----:B------:R-:W-:Y:S01]  /*0b30*/  UIADD3 UR4, UPT, UPT, UR4, 0x1, URZ ;  /* 0x0000000104047890 */ /* 0x000fe2000fffe0ff */
[----:B------:R-:W-:-:S04]  /*0b40*/  IMAD.HI.U32 R3, R3, R9, RZ ;  /* 0x0000000903037227 */ /* 0x000fc800078e00ff */
[----:B------:R-:W-:-:S04]  /*0b50*/  IMAD.MOV R3, RZ, RZ, -R3 ;  /* 0x000000ffff037224 */ /* 0x000fc800078e0a03 */
[C---:B------:R-:W-:Y:S02]  /*0b60*/  IMAD R9, R12.reuse, R3, R9 ;  /* 0x000000030c097224 */ /* 0x040fe400078e0209 */
[----:B------:R-:W1:Y:S03]  /*0b70*/  LDC.64 R2, c[0x0][0x388] ;  /* 0x0000e200ff027b82 */ /* 0x000e660000000a00 */
[----:B------:R-:W-:-:S13]  /*0b80*/  ISETP.GT.U32.AND P1, PT, R12, R9, PT ;  /* 0x000000090c00720c */ /* 0x000fda0003f24070 */
[----:B------:R-:W-:Y:S01]  /*0b90*/  @!P1 IMAD.IADD R9, R9, 0x1, -R12 ;  /* 0x0000000109099824 */ /* 0x000fe200078e0a0c */
[----:B------:R-:W-:-:S04]  /*0ba0*/  ISETP.NE.AND P1, PT, R13, RZ, PT ;  /* 0x000000ff0d00720c */ /* 0x000fc80003f25270 */
[----:B------:R-:W-:Y:S01]  /*0bb0*/  ISETP.GT.U32.AND P2, PT, R12, R9, PT ;  /* 0x000000090c00720c */ /* 0x000fe20003f44070 */
[----:B-1----:R-:W-:-:S12]  /*0bc0*/  IMAD.WIDE R2, R11, 0x4, R2 ;  /* 0x000000040b027825 */ /* 0x002fd800078e0202 */
[----:B------:R-:W-:Y:S01]  /*0bd0*/  @!P2 IMAD.IADD R9, R9, 0x1, -R12 ;  /* 0x000000010909a824 */ /* 0x000fe200078e0a0c */
[----:B------:R-:W-:Y:S02]  /*0be0*/  @!P1 LOP3.LUT R9, RZ, R13, RZ, 0x33, !PT ;  /* 0x0000000dff099212 */ /* 0x000fe400078e33ff */
[----:B------:R-:W-:-:S03]  /*0bf0*/  ISETP.NE.AND P1, PT, R0, UR4, PT ;  /* 0x0000000400007c0c */ /* 0x000fc6000bf25270 */
[----:B0-----:R0:W-:Y:S10]  /*0c00*/  STG.E desc[UR8][R2.64], R9 ;  /* 0x0000000902007986 */ /* 0x0011f4000c101908 */
[----:B------:R-:W-:Y:S05]  /*0c10*/  @!P1 EXIT ;  /* 0x000000000000994d */ /* 0x000fea0003800000 */
[----:B------:R-:W-:Y:S05]  /*0c20*/  BRA `(.L_x_129) ;  /* 0xfffffff400bc7947 */ /* 0x000fea000383ffff */
.L_x_124:
[C---:B------:R-:W-:Y:S01]  /*0c30*/  ISETP.GE.U32.AND P1, PT, R0.reuse, 0x8, PT ;  /* 0x000000080000780c */ /* 0x040fe20003f26070 */
[----:B------:R-:W-:Y:S01]  /*0c40*/  IMAD.MOV.U32 R3, RZ, RZ, RZ ;  /* 0x000000ffff037224 */ /* 0x000fe200078e00ff */
[----:B------:R-:W-:-:S04]  /*0c50*/  LOP3.LUT R13, R0, 0x7, RZ, 0xc0, !PT ;  /* 0x00000007000d7812 */ /* 0x000fc800078ec0ff */
[----:B------:R-:W-:-:S07]  /*0c60*/  ISETP.NE.AND P0, PT, R13, RZ, PT ;  /* 0x000000ff0d00720c */ /* 0x000fce0003f05270 */
[----:B------:R-:W-:Y:S06]  /*0c70*/  @!P1 BRA `(.L_x_130) ;  /* 0x00000000009c9947 */ /* 0x000fec0003800000 */
[----:B------:R-:W1:Y:S01]  /*0c80*/  LDC R12, c[0x0][0x39c] ;  /* 0x0000e700ff0c7b82 */ /* 0x000e620000000800 */
[----:B------:R-:W-:-:S07]  /*0c90*/  UMOV UR4, URZ ;  /* 0x000000ff00047c82 */ /* 0x000fce0008000000 */
[----:B------:R-:W2:Y:S01]  /*0ca0*/  LDC.64 R10, c[0x0][0x388] ;  /* 0x0000e200ff0a7b82 */ /* 0x000ea20000000a00 */
[----:B-1----:R-:W-:Y:S02]  /*0cb0*/  IABS R6, R12 ;  /* 0x0000000c00067213 */ /* 0x002fe40000000000 */
[----:B------:R-:W-:Y:S02]  /*0cc0*/  ISETP.NE.AND P3, PT, R12, RZ, PT ;  /* 0x000000ff0c00720c */ /* 0x000fe40003f65270 */
[----:B------:R-:W1:Y:S08]  /*0cd0*/  I2F.RP R5, R6 ;  /* 0x0000000600057306 */ /* 0x000e700000209400 */
[----:B-1----:R-:W1:Y:S02]  /*0ce0*/  MUFU.RCP R5, R5 ;  /* 0x0000000500057308 */ /* 0x002e640000001000 */
[----:B-1----:R-:W-:-:S02]  /*0cf0*/  VIADD R8, R5, 0xffffffe ;  /* 0x0ffffffe05087836 */ /* 0x002fc40000000000 */
[----:B------:R-:W-:-:S04]  /*0d00*/  IMAD.MOV R5, RZ, RZ, -R7 ;  /* 0x000000ffff057224 */ /* 0x000fc800078e0a07 */
[----:B------:R1:W3:Y:S01]  /*0d10*/  F2I.FTZ.U32.TRUNC.NTZ R9, R8 ;  /* 0x0000000800097305 */ /* 0x0002e2000021f000 */
[----:B------:R-:W-:Y:S01]  /*0d20*/  ISETP.GE.AND P2, PT, R5, RZ, PT ;  /* 0x000000ff0500720c */ /* 0x000fe20003f46270 */
[----:B-1----:R-:W-:Y:S02]  /*0d30*/  IMAD.MOV.U32 R8, RZ, RZ, RZ ;  /* 0x000000ffff087224 */ /* 0x002fe400078e00ff */
[----:B---3--:R-:W-:-:S04]  /*0d40*/  IMAD.MOV R3, RZ, RZ, -R9 ;  /* 0x000000ffff037224 */ /* 0x008fc800078e0a09 */
[----:B------:R-:W-:-:S04]  /*0d50*/  IMAD R3, R3, R6, RZ ;  /* 0x0000000603037224 */ /* 0x000fc800078e02ff */
[----:B------:R-:W-:-:S06]  /*0d60*/  IMAD.HI.U32 R3, R9, R3, R8 ;  /* 0x0000000309037227 */ /* 0x000fcc00078e0008 */
[----:B------:R-:W-:-:S04]  /*0d70*/  IMAD.HI.U32 R3, R3, R2, RZ ;  /* 0x0000000203037227 */ /* 0x000fc800078e00ff */
[----:B------:R-:W-:-:S04]  /*0d80*/  IMAD.MOV R3, RZ, RZ, -R3 ;  /* 0x000000ffff037224 */ /* 0x000fc800078e0a03 */
[----:B------:R-:W-:-:S05]  /*0d90*/  IMAD R3, R6, R3, R2 ;  /* 0x0000000306037224 */ /* 0x000fca00078e0202 */
[----:B------:R-:W-:-:S13]  /*0da0*/  ISETP.GT.U32.AND P1, PT, R6, R3, PT ;  /* 0x000000030600720c */ /* 0x000fda0003f24070 */
[----:B------:R-:W-:-:S05]  /*0db0*/  @!P1 IMAD.IADD R3, R3, 0x1, -R6 ;  /* 0x0000000103039824 */ /* 0x000fca00078e0a06 */
[----:B------:R-:W-:-:S13]  /*0dc0*/  ISETP.GT.U32.AND P1, PT, R6, R3, PT ;  /* 0x000000030600720c */ /* 0x000fda0003f24070 */
[----:B------:R-:W-:-:S04]  /*0dd0*/  @!P1 IMAD.IADD R3, R3, 0x1, -R6 ;  /* 0x0000000103039824 */ /* 0x000fc800078e0a06 */
[----:B------:R-:W-:Y:S01]  /*0de0*/  IMAD.MOV.U32 R5, RZ, RZ, R3 ;  /* 0x000000ffff057224 */ /* 0x000fe200078e0003 */
[----:B------:R-:W-:-:S03]  /*0df0*/  LOP3.LUT R3, R0, 0x7ffffff8, RZ, 0xc0, !PT ;  /* 0x7ffffff800037812 */ /* 0x000fc600078ec0ff */
[----:B------:R-:W-:Y:S01]  /*0e00*/  @!P2 IMAD.MOV R5, RZ, RZ, -R5 ;  /* 0x000000ffff05a224 */ /* 0x000fe200078e0a05 */
[----:B--2---:R-:W-:-:S07]  /*0e10*/  @!P3 LOP3.LUT R5, RZ, R12, RZ, 0x33, !PT ;  /* 0x0000000cff05b212 */ /* 0x004fce00078e33ff */
.L_x_131:
[----:B-1----:R-:W-:Y:S01]  /*0e20*/  VIADD R9, R4, UR4 ;  /* 0x0000000404097c36 */ /* 0x002fe20008000000 */
[----:B------:R-:W-:-:S03]  /*0e30*/  UIADD3 UR4, UPT, UPT, UR4, 0x8, URZ ;  /* 0x0000000804047890 */ /* 0x000fc6000fffe0ff */
[----:B------:R-:W-:-:S03]  /*0e40*/  IMAD.WIDE R8, R9, 0x4, R10 ;  /* 0x0000000409087825 */ /* 0x000fc600078e020a */
[----:B------:R-:W-:Y:S02]  /*0e50*/  ISETP.NE.AND P1, PT, R3, UR4, PT ;  /* 0x0000000403007c0c */ /* 0x000fe4000bf25270 */
[----:B0-----:R1:W-:Y:S04]  /*0e60*/  STG.E desc[UR8][R8.64], R5 ;  /* 0x0000000508007986 */ /* 0x0013e8000c101908 */
[----:B------:R1:W-:Y:S04]  /*0e70*/  STG.E desc[UR8][R8.64+0x4], R5 ;  /* 0x0000040508007986 */ /* 0x0003e8000c101908 */
[----:B------:R1:W-:Y:S04]  /*0e80*/  STG.E desc[UR8][R8.64+0x8], R5 ;  /* 0x0000080508007986 */ /* 0x0003e8000c101908 */
[----:B------:R1:W-:Y:S04]  /*0e90*/  STG.E desc[UR8][R8.64+0xc], R5 ;  /* 0x00000c0508007986 */ /* 0x0003e8000c101908 */
[----:B------:R1:W-:Y:S04]  /*0ea0*/  STG.E desc[UR8][R8.64+0x10], R5 ;  /* 0x0000100508007986 */ /* 0x0003e8000c101908 */
[----:B------:R1:W-:Y:S04]  /*0eb0*/  STG.E desc[UR8][R8.64+0x14], R5 ;  /* 0x0000140508007986 */ /* 0x0003e8000c101908 */
[----:B------:R1:W-:Y:S04]  /*0ec0*/  STG.E desc[UR8][R8.64+0x18], R5 ;  /* 0x0000180508007986 */ /* 0x0003e8000c101908 */
[----:B------:R1:W-:Y:S01]  /*0ed0*/  STG.E desc[UR8][R8.64+0x1c], R5 ;  /* 0x00001c0508007986 */ /* 0x0003e2000c101908 */
[----:B------:R-:W-:Y:S05]  /*0ee0*/  @P1 BRA `(.L_x_131) ;  /* 0xfffffffc00cc1947 */ /* 0x000fea000383ffff */
.L_x_130:
[----:B0-----:R-:W-:Y:S05]  /*0ef0*/  @!P0 EXIT ;  /* 0x000000000000894d */ /* 0x001fea0003800000 */
[----:B------:R-:W-:Y:S02]  /*0f00*/  ISETP.GE.U32.AND P1, PT, R13, 0x4, PT ;  /* 0x000000040d00780c */ /* 0x000fe40003f26070 */
[----:B------:R-:W-:-:S04]  /*0f10*/  LOP3.LUT R12, R0, 0x3, RZ, 0xc0, !PT ;  /* 0x00000003000c7812 */ /* 0x000fc800078ec0ff */
[----:B------:R-:W-:-:S07]  /*0f20*/  ISETP.NE.AND P0, PT, R12, RZ, PT ;  /* 0x000000ff0c00720c */ /* 0x000fce0003f05270 */
[----:B------:R-:W-:Y:S06]  /*0f30*/  @!P1 BRA `(.L_x_132) ;  /* 0x00000000007c9947 */ /* 0x000fec0003800000 */
[----:B------:R-:W1:Y:S02]  /*0f40*/  LDC R13, c[0x0][0x39c] ;  /* 0x0000e700ff0d7b82 */ /* 0x000e640000000800 */
[----:B-1----:R-:W-:Y:S02]  /*0f50*/  IABS R5, R13 ;  /* 0x0000000d00057213 */ /* 0x002fe40000000000 */
[----:B------:R-:W-:Y:S02]  /*0f60*/  ISETP.NE.AND P3, PT, R13, RZ, PT ;  /* 0x000000ff0d00720c */ /* 0x000fe40003f65270 */
[----:B------:R-:W0:Y:S08]  /*0f70*/  I2F.RP R6, R5 ;  /* 0x0000000500067306 */ /* 0x000e300000209400 */
[----:B0-----:R-:W0:Y:S02]  /*0f80*/  MUFU.RCP R6, R6 ;  /* 0x0000000600067308 */ /* 0x001e240000001000 */
[----:B0-----:R-:W-:-:S02]  /*0f90*/  VIADD R8, R6, 0xffffffe ;  /* 0x0ffffffe06087836 */ /* 0x001fc40000000000 */
[----:B------:R-:W-:-:S04]  /*0fa0*/  IMAD.MOV R6, RZ, RZ, -R7 ;  /* 0x000000ffff067224 */ /* 0x000fc800078e0a07 */
[----:B------:R0:W1:Y:S01]  /*0fb0*/  F2I.FTZ.U32.TRUNC.NTZ R9, R8 ;  /* 0x0000000800097305 */ /* 0x000062000021f000 */
[----:B------:R-:W-:Y:S01]  /*0fc0*/  ISETP.GE.AND P2, PT, R6, RZ, PT ;  /* 0x000000ff0600720c */ /* 0x000fe20003f46270 */
[----:B0-----:R-:W-:Y:S02]  /*0fd0*/  IMAD.MOV.U32 R8, RZ, RZ, RZ ;  /* 0x000000ffff087224 */ /* 0x001fe400078e00ff */
[----:B-1----:R-:W-:-:S04]  /*0fe0*/  IMAD.MOV R10, RZ, RZ, -R9 ;  /* 0x000000ffff0a7224 */ /* 0x002fc800078e0a09 */
[----:B------:R-:W-:-:S04]  /*0ff0*/  IMAD R11, R10, R5, RZ ;  /* 0x000000050a0b7224 */ /* 0x000fc800078e02ff */
[----:B------:R-:W-:Y:S02]  /*1000*/  IMAD.HI.U32 R11, R9, R11, R8 ;  /* 0x0000000b090b7227 */ /* 0x000fe400078e0008 */
[----:B------:R-:W0:Y:S04]  /*1010*/  LDC.64 R8, c[0x0][0x388] ;  /* 0x0000e200ff087b82 */ /* 0x000e280000000a00 */
[----:B------:R-:W-:-:S04]  /*1020*/  IMAD.HI.U32 R11, R11, R2, RZ ;  /* 0x000000020b0b7227 */ /* 0x000fc800078e00ff */
[----:B------:R-:W-:-:S04]  /*1030*/  IMAD.MOV R11, RZ, RZ, -R11 ;  /* 0x000000ffff0b7224 */ /* 0x000fc800078e0a0b */
[----:B------:R-:W-:Y:S02]  /*1040*/  IMAD R10, R5, R11, R2 ;  /* 0x0000000b050a7224 */ /* 0x000fe400078e0202 */
[----:B------:R-:W-:Y:S02]  /*1050*/  IMAD.IADD R11, R4, 0x1, R3 ;  /* 0x00000001040b7824 */ /* 0x000fe400078e0203 */
[----:B------:R-:W-:Y:S01]  /*1060*/  VIADD R3, R3, 0x4 ;  /* 0x0000000403037836 */ /* 0x000fe20000000000 */
[----:B------:R-:W-:Y:S01]  /*1070*/  ISETP.GT.U32.AND P1, PT, R5, R10, PT ;  /* 0x0000000a0500720c */ /* 0x000fe20003f24070 */
[----:B0-----:R-:W-:-:S12]  /*1080*/  IMAD.WIDE R8, R11, 0x4, R8 ;  /* 0x000000040b087825 */ /* 0x001fd800078e0208 */
[----:B------:R-:W-:-:S05]  /*1090*/  @!P1 IMAD.IADD R10, R10, 0x1, -R5 ;  /* 0x000000010a0a9824 */ /* 0x000fca00078e0a05 */
[----:B------:R-:W-:-:S13]  /*10a0*/  ISETP.GT.U32.AND P1, PT, R5, R10, PT ;  /* 0x0000000a0500720c */ /* 0x000fda0003f24070 */
[----:B------:R-:W-:-:S04]  /*10b0*/  @!P1 IMAD.IADD R10, R10, 0x1, -R5 ;  /* 0x000000010a0a9824 */ /* 0x000fc800078e0a05 */
[----:B------:R-:W-:-:S04]  /*10c0*/  IMAD.MOV.U32 R5, RZ, RZ, R10 ;  /* 0x000000ffff057224 */ /* 0x000fc800078e000a */
[----:B------:R-:W-:Y:S01]  /*10d0*/  @!P2 IMAD.MOV R5, RZ, RZ, -R5 ;  /* 0x000000ffff05a224 */ /* 0x000fe200078e0a05 */
[----:B------:R-:W-:-:S05]  /*10e0*/  @!P3 LOP3.LUT R5, RZ, R13, RZ, 0x33, !PT ;  /* 0x0000000dff05b212 */ /* 0x000fca00078e33ff */
[----:B------:R0:W-:Y:S04]  /*10f0*/  STG.E desc[UR8][R8.64], R5 ;  /* 0x0000000508007986 */ /* 0x0001e8000c101908 */
[----:B------:R0:W-:Y:S04]  /*1100*/  STG.E desc[UR8][R8.64+0x4], R5 ;  /* 0x0000040508007986 */ /* 0x0001e8000c101908 */
[----:B------:R0:W-:Y:S04]  /*1110*/  STG.E desc[UR8][R8.64+0x8], R5 ;  /* 0x0000080508007986 */ /* 0x0001e8000c101908 */
[----:B------:R0:W-:Y:S02]  /*1120*/  STG.E desc[UR8][R8.64+0xc], R5 ;  /* 0x00000c0508007986 */ /* 0x0001e4000c101908 */
.L_x_132:
[----:B------:R-:W-:Y:S05]  /*1130*/  @!P0 EXIT ;  /* 0x000000000000894d */ /* 0x000fea0003800000 */
[----:B------:R-:W-:Y:S02]  /*1140*/  ISETP.NE.AND P1, PT, R12, 0x1, PT ;  /* 0x000000010c00780c */ /* 0x000fe40003f25270 */
[----:B------:R-:W-:-:S04]  /*1150*/  LOP3.LUT R0, R0, 0x1, RZ, 0xc0, !PT ;  /* 0x0000000100007812 */ /* 0x000fc800078ec0ff */
[----:B------:R-:W-:-:S07]  /*1160*/  ISETP.NE.U32.AND P0, PT, R0, 0x1, PT ;  /* 0x000000010000780c */ /* 0x000fce0003f05070 */
[----:B------:R-:W-:Y:S06]  /*1170*/  @!P1 BRA `(.L_x_133) ;  /* 0x0000000000749947 */ /* 0x000fec0003800000 */
[----:B------:R-:W0:Y:S02]  /*1180*/  LDC R10, c[0x0][0x39c] ;  /* 0x0000e700ff0a7b82 */ /* 0x000e240000000800 */
[----:B01----:R-:W-:Y:S02]  /*1190*/  IABS R5, R10 ;  /* 0x0000000a00057213 */ /* 0x003fe40000000000 */
        /* <DEDUP_REMOVED lines=26> */
[----:B------:R2:W-:Y:S02]  /*1340*/  STG.E desc[UR8][R8.64+0x4], R5 ;  /* 0x0000040508007986 */ /* 0x0005e4000c101908 */
.L_x_133:
[----:B------:R-:W-:Y:S05]  /*1350*/  @P0 EXIT ;  /* 0x000000000000094d */ /* 0x000fea0003800000 */
[----:B------:R-:W0:Y:S01]  /*1360*/  LDC R10, c[0x0][0x39c] ;  /* 0x0000e700ff0a7b82 */ /* 0x000e220000000800 */
[----:B------:R-:W-:Y:S02]  /*1370*/  IMAD.MOV R7, RZ, RZ, -R7 ;  /* 0x000000ffff077224 */ /* 0x000fe400078e0a07 */
[----:B------:R-:W-:-:S03]  /*1380*/  IMAD.IADD R3, R4, 0x1, R3 ;  /* 0x0000000104037824 */ /* 0x000fc600078e0203 */
[----:B------:R-:W-:Y:S02]  /*1390*/  ISETP.GE.AND P1, PT, R7, RZ, PT ;  /* 0x000000ff0700720c */ /* 0x000fe40003f26270 */
[----:B012---:R-:W-:Y:S02]  /*13a0*/  IABS R5, R10 ;  /* 0x0000000a00057213 */ /* 0x007fe40000000000 */
[----:B------:R-:W-:Y:S02]  /*13b0*/  ISETP.NE.AND P2, PT, R10, RZ, PT ;  /* 0x000000ff0a00720c */ /* 0x000fe40003f45270 */
[----:B------:R-:W0:Y:S08]  /*13c0*/  I2F.RP R0, R5 ;  /* 0x0000000500007306 */ /* 0x000e300000209400 */
[----:B0-----:R-:W0:Y:S02]  /*13d0*/  MUFU.RCP R0, R0 ;  /* 0x0000000000007308 */ /* 0x001e240000001000 */
[----:B0-----:R-:W-:-:S06]  /*13e0*/  VIADD R8, R0, 0xffffffe ;  /* 0x0ffffffe00087836 */ /* 0x001fcc0000000000 */
[----:B------:R0:W1:Y:S02]  /*13f0*/  F2I.FTZ.U32.TRUNC.NTZ R9, R8 ;  /* 0x0000000800097305 */ /* 0x000064000021f000 */
[----:B0-----:R-:W-:Y:S02]  /*1400*/  IMAD.MOV.U32 R8, RZ, RZ, RZ ;  /* 0x000000ffff087224 */ /* 0x001fe400078e00ff */
[----:B-1----:R-:W-:-:S04]  /*1410*/  IMAD.MOV R6, RZ, RZ, -R9 ;  /* 0x000000ffff067224 */ /* 0x002fc800078e0a09 */
[----:B------:R-:W-:-:S04]  /*1420*/  IMAD R11, R6, R5, RZ ;  /* 0x00000005060b7224 */ /* 0x000fc800078e02ff */
[----:B------:R-:W-:Y:S02]  /*1430*/  IMAD.HI.U32 R11, R9, R11, R8 ;  /* 0x0000000b090b7227 */ /* 0x000fe400078e0008 */
[----:B------:R-:W0:Y:S04]  /*1440*/  LDC.64 R8, c[0x0][0x388] ;  /* 0x0000e200ff087b82 */ /* 0x000e280000000a00 */
[----:B------:R-:W-:-:S04]  /*1450*/  IMAD.HI.U32 R11, R11, R2, RZ ;  /* 0x000000020b0b7227 */ /* 0x000fc800078e00ff */
[----:B------:R-:W-:-:S04]  /*1460*/  IMAD.MOV R11, RZ, RZ, -R11 ;  /* 0x000000ffff0b7224 */ /* 0x000fc800078e0a0b */
[----:B------:R-:W-:-:S05]  /*1470*/  IMAD R2, R5, R11, R2 ;  /* 0x0000000b05027224 */ /* 0x000fca00078e0202 */
[----:B------:R-:W-:-:S13]  /*1480*/  ISETP.GT.U32.AND P0, PT, R5, R2, PT ;  /* 0x000000020500720c */ /* 0x000fda0003f04070 */
[----:B------:R-:W-:-:S05]  /*1490*/  @!P0 IMAD.IADD R2, R2, 0x1, -R5 ;  /* 0x0000000102028824 */ /* 0x000fca00078e0a05 */
[----:B------:R-:W-:-:S13]  /*14a0*/  ISETP.GT.U32.AND P0, PT, R5, R2, PT ;  /* 0x000000020500720c */ /* 0x000fda0003f04070 */
[----:B------:R-:W-:-:S04]  /*14b0*/  @!P0 IMAD.IADD R2, R2, 0x1, -R5 ;  /* 0x0000000102028824 */ /* 0x000fc800078e0a05 */
[----:B------:R-:W-:Y:S02]  /*14c0*/  IMAD.MOV.U32 R5, RZ, RZ, R2 ;  /* 0x000000ffff057224 */ /* 0x000fe400078e0002 */
[----:B0-----:R-:W-:-:S04]  /*14d0*/  IMAD.WIDE R2, R3, 0x4, R8 ;  /* 0x0000000403027825 */ /* 0x001fc800078e0208 */
[----:B------:R-:W-:Y:S01]  /*14e0*/  @!P1 IMAD.MOV R5, RZ, RZ, -R5 ;  /* 0x000000ffff059224 */ /* 0x000fe200078e0a05 */
[----:B------:R-:W-:-:S05]  /*14f0*/  @!P2 LOP3.LUT R5, RZ, R10, RZ, 0x33, !PT ;  /* 0x0000000aff05a212 */ /* 0x000fca00078e33ff */
[----:B------:R-:W-:Y:S01]  /*1500*/  STG.E desc[UR8][R2.64], R5 ;  /* 0x0000000502007986 */ /* 0x000fe2000c101908 */
[----:B------:R-:W-:Y:S05]  /*1510*/  EXIT ;  /* 0x000000000000794d */ /* 0x000fea0003800000 */
.L_x_134:
        /* <DEDUP_REMOVED lines=14> */
.L_x_152:


//--------------------- .text._Z6getSigPiS_S_S_ii --------------------------
	.section	.text._Z6getSigPiS_S_S_ii,"ax",@progbits
	.align	128
        .global         _Z6getSigPiS_S_S_ii
        .type           _Z6getSigPiS_S_S_ii,@function
        .size           _Z6getSigPiS_S_S_ii,(.L_x_153 - _Z6getSigPiS_S_S_ii)
        .other          _Z6getSigPiS_S_S_ii,@"STO_CUDA_ENTRY STV_DEFAULT"
_Z6getSigPiS_S_S_ii:
.text._Z6getSigPiS_S_S_ii:
[----:B------:R-:W-:Y:S01]  /*0000*/  LDC R1, c[0x0][0x37c] ;  /* 0x0000df00ff017b82 */ /* 0x000fe20000000800 */
[----:B------:R-:W0:Y:S07]  /*0010*/  S2R R3, SR_TID.X ;  /* 0x0000000000037919 */ /* 0x000e2e0000002100 */
[----:B------:R-:W0:Y:S08]  /*0020*/  S2UR UR4, SR_CTAID.X ;  /* 0x00000000000479c3 */ /* 0x000e300000002500 */
[----:B------:R-:W0:Y:S08]  /*0030*/  LDC R0, c[0x0][0x360] ;  /* 0x0000d800ff007b82 */ /* 0x000e300000000800 */
[----:B------:R-:W1:Y:S01]  /*0040*/  LDC.64 R4, c[0x0][0x3a0] ;  /* 0x0000e800ff047b82 */ /* 0x000e620000000a00 */
[----:B0-----:R-:W-:Y:S01]  /*0050*/  IMAD R0, R0, UR4, R3 ;  /* 0x0000000400007c24 */ /* 0x001fe2000f8e0203 */
[----:B-1----:R-:W-:-:S04]  /*0060*/  ISETP.GE.AND P0, PT, R4, 0x1, PT ;  /* 0x000000010400780c */ /* 0x002fc80003f06270 */
[----:B------:R-:W-:-:S13]  /*0070*/  ISETP.GE.OR P0, PT, R0, R5, !P0 ;  /* 0x000000050000720c */ /* 0x000fda0004706670 */
[----:B------:R-:W-:Y:S05]  /*0080*/  @P0 EXIT ;  /* 0x000000000000094d */ /* 0x000fea0003800000 */
[----:B------:R-:W0:Y:S01]  /*0090*/  LDC.64 R12, c[0x0][0x380] ;  /* 0x0000e000ff0c7b82 */ /* 0x000e220000000a00 */
[----:B------:R-:W1:Y:S01]  /*00a0*/  LDCU.64 UR6, c[0x0][0x388] ;  /* 0x00007100ff0677ac */ /* 0x000e620008000a00 */
[----:B------:R-:W2:Y:S01]  /*00b0*/  LDCU.64 UR8, c[0x0][0x358] ;  /* 0x00006b00ff0877ac */ /* 0x000ea20008000a00 */
[----:B------:R-:W-:Y:S01]  /*00c0*/  UMOV UR4, URZ ;  /* 0x000000ff00047c82 */ /* 0x000fe20008000000 */
[----:B-1----:R-:W-:-:S04]  /*00d0*/  UIADD3 UR5, UP0, UPT, UR6, 0x20, URZ ;  /* 0x0000002006057890 */ /* 0x002fc8000ff1e0ff */
[----:B------:R-:W-:Y:S01]  /*00e0*/  UIADD3.X UR6, UPT, UPT, URZ, UR7, URZ, UP0, !UPT ;  /* 0x00000007ff067290 */ /* 0x000fe200087fe4ff */
[----:B0-2---:R-:W-:-:S11]  /*00f0*/  IMAD.WIDE R12, R0, 0x4, R12 ;  /* 0x00000004000c7825 */ /* 0x005fd600078e020c */
.L_x_144:
[----:B------:R-:W2:Y:S04]  /*0100*/  LDG.E R6, desc[UR8][R12.64] ;  /* 0x000000080c067981 */ /* 0x000ea8000c1e1900 */
[----:B0-----:R-:W2:Y:S01]  /*0110*/  LDG.E R3, desc[UR8][R12.64+0x4] ;  /* 0x000004080c037981 */ /* 0x001ea2000c1e1900 */
[----:B------:R-:W-:Y:S01]  /*0120*/  BSSY.RECONVERGENT B0, `(.L_x_135) ;  /* 0x00000c7000007945 */ /* 0x000fe20003800200 */
[----:B------:R-:W-:Y:S02]  /*0130*/  MOV R26, 0x7fffffff ;  /* 0x7fffffff001a7802 */ /* 0x000fe40000000f00 */
[----:B--2---:R-:W-:-:S13]  /*0140*/  ISETP.GE.AND P0, PT, R6, R3, PT ;  /* 0x000000030600720c */ /* 0x004fda0003f06270 */
[----:B------:R-:W-:Y:S05]  /*0150*/  @P0 BRA `(.L_x_136) ;  /* 0x0000000c000c0947 */ /* 0x000fea0003800000 */
[C---:B------:R-:W-:Y:S01]  /*0160*/  VIADDMNMX R3, R6.reuse, 0x1, R3, !PT ;  /* 0x0000000106037846 */ /* 0x040fe20007800103 */
[----:B------:R-:W-:Y:S01]  /*0170*/  BSSY.RECONVERGENT B1, `(.L_x_137) ;  /* 0x000005c000017945 */ /* 0x000fe20003800200 */
[----:B------:R-:W-:Y:S02]  /*0180*/  MOV R26, 0x7fffffff ;  /* 0x7fffffff001a7802 */ /* 0x000fe40000000f00 */
[CC--:B------:R-:W-:Y:S02]  /*0190*/  IADD3 R4, PT, PT, -R6.reuse, R3.reuse, RZ ;  /* 0x0000000306047210 */ /* 0x0c0fe40007ffe1ff */
[----:B------:R-:W-:Y:S02]  /*01a0*/  IADD3 R3, PT, PT, R6, -R3, RZ ;  /* 0x8000000306037210 */ /* 0x000fe40007ffe0ff */
[----:B------:R-:W-:Y:S02]  /*01b0*/  LOP3.LUT R5, R4, 0xf, RZ, 0xc0, !PT ;  /* 0x0000000f04057812 */ /* 0x000fe400078ec0ff */
[----:B------:R-:W-:-:S02]  /*01c0*/  ISETP.GT.U32.AND P1, PT, R3, -0x10, PT ;  /* 0xfffffff00300780c */ /* 0x000fc40003f24070 */
[----:B------:R-:W-:-:S11]  /*01d0*/  ISETP.NE.AND P0, PT, R5, RZ, PT ;  /* 0x000000ff0500720c */ /* 0x000fd60003f05270 */
[----:B------:R-:W-:Y:S05]  /*01e0*/  @P1 BRA `(.L_x_138) ;  /* 0x0000000400501947 */ /* 0x000fea0003800000 */
[----:B------:R-:W-:Y:S02]  /*01f0*/  LOP3.LUT R7, R4, 0xfffffff0, RZ, 0xc0, !PT ;  /* 0xfffffff004077812 */ /* 0x000fe400078ec0ff */
[----:B------:R-:W-:Y:S02]  /*0200*/  MOV R26, 0x7fffffff ;  /* 0x7fffffff001a7802 */ /* 0x000fe40000000f00 */
[----:B------:R-:W-:-:S07]  /*0210*/  IADD3 R7, PT, PT, -R7, RZ, RZ ;  /* 0x000000ff07077210 */ /* 0x000fce0007ffe1ff */
.L_x_139:
[----:B------:R-:W-:Y:S01]  /*0220*/  MOV R16, UR5 ;  /* 0x0000000500107c02 */ /* 0x000fe20008000f00 */
[----:B------:R-:W0:Y:S01]  /*0230*/  LDC R22, c[0x0][0x3a4] ;  /* 0x0000e900ff167b82 */ /* 0x000e220000000800 */
[----:B------:R-:W-:-:S03]  /*0240*/  MOV R17, UR6 ;  /* 0x0000000600117c02 */ /* 0x000fc60008000f00 */
[----:B------:R-:W-:-:S04]  /*0250*/  IMAD.WIDE R16, R6, 0x4, R16 ;  /* 0x0000000406107825 */ /* 0x000fc800078e0210 */
[----:B------:R-:W1:Y:S01]  /*0260*/  LDC.64 R14, c[0x0][0x390] ;  /* 0x0000e400ff0e7b82 */ /* 0x000e620000000a00 */
[----:B------:R-:W0:Y:S04]  /*0270*/  LDG.E R3, desc[UR8][R16.64+-0x20] ;  /* 0xffffe00810037981 */ /* 0x000e28000c1e1900 */
[----:B------:R-:W2:Y:S04]  /*0280*/  LDG.E R9, desc[UR8][R16.64+-0x1c] ;  /* 0xffffe40810097981 */ /* 0x000ea8000c1e1900 */
[----:B------:R-:W3:Y:S04]  /*0290*/  LDG.E R20, desc[UR8][R16.64+-0x18] ;  /* 0xffffe80810147981 */ /* 0x000ee8000c1e1900 */
[----:B------:R-:W4:Y:S04]  /*02a0*/  LDG.E R27, desc[UR8][R16.64+-0x14] ;  /* 0xffffec08101b7981 */ /* 0x000f28000c1e1900 */
[----:B------:R-:W5:Y:S04]  /*02b0*/  LDG.E R25, desc[UR8][R16.64+-0xc] ;  /* 0xfffff40810197981 */ /* 0x000f68000c1e1900 */
[----:B------:R-:W3:Y:S04]  /*02c0*/  LDG.E R10, desc[UR8][R16.64+-0x8] ;  /* 0xfffff808100a7981 */ /* 0x000ee8000c1e1900 */
[----:B------:R-:W3:Y:S04]  /*02d0*/  LDG.E R11, desc[UR8][R16.64+-0x4] ;  /* 0xfffffc08100b7981 */ /* 0x000ee8000c1e1900 */
[----:B------:R-:W3:Y:S04]  /*02e0*/  LDG.E R8, desc[UR8][R16.64] ;  /* 0x0000000810087981 */ /* 0x000ee8000c1e1900 */
[----:B------:R-:W3:Y:S04]  /*02f0*/  LDG.E R21, desc[UR8][R16.64+0xc] ;  /* 0x00000c0810157981 */ /* 0x000ee8000c1e1900 */
[----:B------:R-:W3:Y:S04]  /*0300*/  LDG.E R2, desc[UR8][R16.64+0x8] ;  /* 0x0000080810027981 */ /* 0x000ee8000c1e1900 */
[----:B------:R-:W3:Y:S01]  /*0310*/  LDG.E R23, desc[UR8][R16.64+0x14] ;  /* 0x0000140810177981 */ /* 0x000ee2000c1e1900 */
[----:B0-----:R-:W-:-:S02]  /*0320*/  IMAD R3, R22, UR4, R3 ;  /* 0x0000000416037c24 */ /* 0x001fc4000f8e0203 */
[C---:B--2---:R-:W-:Y:S02]  /*0330*/  IMAD R9, R22.reuse, UR4, R9 ;  /* 0x0000000416097c24 */ /* 0x044fe4000f8e0209 */
[--C-:B-1----:R-:W-:Y:S02]  /*0340*/  IMAD.WIDE R18, R3, 0x4, R14.reuse ;  /* 0x0000000403127825 */ /* 0x102fe400078e020e */
[----:B------:R-:W2:Y:S02]  /*0350*/  LDG.E R3, desc[UR8][R16.64+-0x10] ;  /* 0xfffff00810037981 */ /* 0x000ea4000c1e1900 */
[----:B------:R-:W-:Y:S02]  /*0360*/  IMAD.WIDE R28, R9, 0x4, R14 ;  /* 0x00000004091c7825 */ /* 0x000fe400078e020e */
[----:B------:R-:W2:Y:S04]  /*0370*/  LDG.E R19, desc[UR8][R18.64] ;  /* 0x0000000812137981 */ /* 0x000ea8000c1e1900 */
[----:B------:R-:W2:Y:S01]  /*0380*/  LDG.E R28, desc[UR8][R28.64] ;  /* 0x000000081c1c7981 */ /* 0x000ea2000c1e1900 */
[----:B----4-:R-:W-:-:S02]  /*0390*/  IMAD R27, R22, UR4, R27 ;  /* 0x00000004161b7c24 */ /* 0x010fc4000f8e021b */
[C---:B-----5:R-:W-:Y:S01]  /*03a0*/  IMAD R25, R22.reuse, UR4, R25 ;  /* 0x0000000416197c24 */ /* 0x060fe2000f8e0219 */
[----:B------:R-:W4:Y:S01]  /*03b0*/  LDG.E R9, desc[UR8][R16.64+0x4] ;  /* 0x0000040810097981 */ /* 0x000f22000c1e1900 */
[C---:B---3--:R-:W-:Y:S02]  /*03c0*/  IMAD R10, R22.reuse, UR4, R10 ;  /* 0x00000004160a7c24 */ /* 0x048fe4000f8e020a */
[----:B------:R-:W-:Y:S01]  /*03d0*/  IMAD.WIDE R24, R25, 0x4, R14 ;  /* 0x0000000419187825 */ /* 0x000fe200078e020e */
[----:B------:R-:W3:Y:S03]  /*03e0*/  LDG.E R29, desc[UR8][R16.64+0x10] ;  /* 0x00001008101d7981 */ /* 0x000ee6000c1e1900 */
[C---:B------:R-:W-:Y:S02]  /*03f0*/  IMAD R11, R22.reuse, UR4, R11 ;  /* 0x00000004160b7c24 */ /* 0x040fe4000f8e020b */
[C---:B------:R-:W-:Y:S01]  /*0400*/  IMAD R8, R22.reuse, UR4, R8 ;  /* 0x0000000416087c24 */ /* 0x040fe2000f8e0208 */
[----:B------:R-:W5:Y:S01]  /*0410*/  LDG.E R24, desc[UR8][R24.64] ;  /* 0x0000000818187981 */ /* 0x000f62000c1e1900 */
[----:B------:R-:W-:-:S02]  /*0420*/  IMAD R21, R22, UR4, R21 ;  /* 0x0000000416157c24 */ /* 0x000fc4000f8e0215 */
[C---:B------:R-:W-:Y:S02]  /*0430*/  IMAD R2, R22.reuse, UR4, R2 ;  /* 0x0000000416027c24 */ /* 0x040fe4000f8e0202 */
[----:B------:R-:W-:Y:S01]  /*0440*/  IMAD R23, R22, UR4, R23 ;  /* 0x0000000416177c24 */ /* 0x000fe2000f8e0217 */
[----:B--2---:R-:W-:Y:S01]  /*0450*/  VIMNMX3 R26, R26, R19, R28, PT ;  /* 0x000000131a1a720f */ /* 0x004fe2000380011c */
[----:B------:R-:W-:-:S04]  /*0460*/  IMAD R19, R22, UR4, R20 ;  /* 0x0000000416137c24 */ /* 0x000fc8000f8e0214 */
[----:B------:R-:W-:-:S05]  /*0470*/  IMAD.WIDE R18, R19, 0x4, R14 ;  /* 0x0000000413127825 */ /* 0x000fca00078e020e */
[----:B------:R0:W2:Y:S02]  /*0480*/  LDG.E R28, desc[UR8][R18.64] ;  /* 0x00000008121c7981 */ /* 0x0000a4000c1e1900 */
[----:B0-----:R-:W-:-:S04]  /*0490*/  IMAD.WIDE R18, R27, 0x4, R14 ;  /* 0x000000041b127825 */ /* 0x001fc800078e020e */
[----:B------:R-:W-:Y:S02]  /*04a0*/  IMAD R27, R22, UR4, R3 ;  /* 0x00000004161b7c24 */ /* 0x000fe4000f8e0203 */
[----:B------:R0:W2:Y:S02]  /*04b0*/  LDG.E R3, desc[UR8][R18.64] ;  /* 0x0000000812037981 */ /* 0x0000a4000c1e1900 */
[----:B0-----:R-:W-:-:S05]  /*04c0*/  IMAD.WIDE R18, R27, 0x4, R14 ;  /* 0x000000041b127825 */ /* 0x001fca00078e020e */
[----:B------:R0:W5:Y:S01]  /*04d0*/  LDG.E R27, desc[UR8][R18.64] ;  /* 0x00000008121b7981 */ /* 0x000162000c1e1900 */
[----:B------:R-:W-:-:S04]  /*04e0*/  IMAD.WIDE R20, R21, 0x4, R14 ;  /* 0x0000000415147825 */ /* 0x000fc800078e020e */
[----:B0-----:R-:W-:-:S04]  /*04f0*/  IMAD.WIDE R18, R10, 0x4, R14 ;  /* 0x000000040a127825 */ /* 0x001fc800078e020e */
[--C-:B------:R-:W-:Y:S01]  /*0500*/  IMAD.WIDE R10, R11, 0x4, R14.reuse ;  /* 0x000000040b0a7825 */ /* 0x100fe200078e020e */
[----:B------:R0:W5:Y:S05]  /*0510*/  LDG.E R25, desc[UR8][R18.64] ;  /* 0x0000000812197981 */ /* 0x00016a000c1e1900 */
[----:B------:R-:W5:Y:S01]  /*0520*/  LDG.E R10, desc[UR8][R10.64] ;  /* 0x000000080a0a7981 */ /* 0x000f62000c1e1900 */
[----:B0-----:R-:W-:-:S05]  /*0530*/  IMAD.WIDE R18, R8, 0x4, R14 ;  /* 0x0000000408127825 */ /* 0x001fca00078e020e */
[----:B------:R0:W5:Y:S02]  /*0540*/  LDG.E R11, desc[UR8][R18.64] ;  /* 0x00000008120b7981 */ /* 0x000164000c1e1900 */
[--C-:B0-----:R-:W-:Y:S02]  /*0550*/  IMAD.WIDE R18, R2, 0x4, R14.reuse ;  /* 0x0000000402127825 */ /* 0x101fe400078e020e */
[----:B------:R0:W5:Y:S02]  /*0560*/  LDG.E R2, desc[UR8][R20.64] ;  /* 0x0000000814027981 */ /* 0x000164000c1e1900 */
[----:B0-----:R-:W-:Y:S02]  /*0570*/  IMAD.WIDE R20, R23, 0x4, R14 ;  /* 0x0000000417147825 */ /* 0x001fe400078e020e */
[----:B------:R-:W2:Y:S04]  /*0580*/  LDG.E R23, desc[UR8][R16.64+0x18] ;  /* 0x0000180810177981 */ /* 0x000ea8000c1e1900 */
[----:B------:R-:W5:Y:S01]  /*0590*/  LDG.E R17, desc[UR8][R16.64+0x1c] ;  /* 0x00001c0810117981 */ /* 0x000f62000c1e1900 */
[----:B----4-:R-:W-:-:S04]  /*05a0*/  IMAD R9, R22, UR4, R9 ;  /* 0x0000000416097c24 */ /* 0x010fc8000f8e0209 */
[----:B------:R-:W-:-:S04]  /*05b0*/  IMAD.WIDE R8, R9, 0x4, R14 ;  /* 0x0000000409087825 */ /* 0x000fc800078e020e */
[C---:B---3--:R-:W-:Y:S02]  /*05c0*/  IMAD R29, R22.reuse, UR4, R29 ;  /* 0x00000004161d7c24 */ /* 0x048fe4000f8e021d */
[----:B------:R-:W3:Y:S04]  /*05d0*/  LDG.E R8, desc[UR8][R8.64] ;  /* 0x0000000808087981 */ /* 0x000ee8000c1e1900 */
[----:B------:R0:W4:Y:S02]  /*05e0*/  LDG.E R9, desc[UR8][R18.64] ;  /* 0x0000000812097981 */ /* 0x000124000c1e1900 */
[----:B0-----:R-:W-:Y:S02]  /*05f0*/  IMAD.WIDE R18, R29, 0x4, R14 ;  /* 0x000000041d127825 */ /* 0x001fe400078e020e */
[----:B------:R-:W4:Y:S04]  /*0600*/  LDG.E R29, desc[UR8][R20.64] ;  /* 0x00000008141d7981 */ /* 0x000f28000c1e1900 */
[----:B------:R5:W4:Y:S01]  /*0610*/  LDG.E R18, desc[UR8][R18.64] ;  /* 0x0000000812127981 */ /* 0x000b22000c1e1900 */
[----:B--2---:R-:W-:-:S02]  /*0620*/  IMAD R23, R22, UR4, R23 ;  /* 0x0000000416177c24 */ /* 0x004fc4000f8e0217 */
[----:B-----5:R-:W-:Y:S02]  /*0630*/  IMAD R19, R22, UR4, R17 ;  /* 0x0000000416137c24 */ /* 0x020fe4000f8e0211 */
[----:B------:R-:W-:-:S04]  /*0640*/  IMAD.WIDE R22, R23, 0x4, R14 ;  /* 0x0000000417167825 */ /* 0x000fc800078e020e */
[----:B------:R-:W-:Y:S02]  /*0650*/  IMAD.WIDE R14, R19, 0x4, R14 ;  /* 0x00000004130e7825 */ /* 0x000fe400078e020e */
[----:B------:R-:W2:Y:S04]  /*0660*/  LDG.E R22, desc[UR8][R22.64] ;  /* 0x0000000816167981 */ /* 0x000ea8000c1e1900 */
[----:B------:R-:W2:Y:S01]  /*0670*/  LDG.E R14, desc[UR8][R14.64] ;  /* 0x000000080e0e7981 */ /* 0x000ea2000c1e1900 */
[----:B------:R-:W-:Y:S02]  /*0680*/  VIMNMX3 R3, R26, R28, R3, PT ;  /* 0x0000001c1a03720f */ /* 0x000fe40003800103 */
[----:B------:R-:W-:Y:S02]  /*0690*/  IADD3 R7, PT, PT, R7, 0x10, RZ ;  /* 0x0000001007077810 */ /* 0x000fe40007ffe0ff */
[----:B------:R-:W-:-:S02]  /*06a0*/  VIMNMX3 R3, R3, R27, R24, PT ;  /* 0x0000001b0303720f */ /* 0x000fc40003800118 */
[----:B------:R-:W-:Y:S02]  /*06b0*/  ISETP.NE.AND P1, PT, R7, RZ, PT ;  /* 0x000000ff0700720c */ /* 0x000fe40003f25270 */
[----:B------:R-:W-:-:S04]  /*06c0*/  VIMNMX3 R3, R3, R25, R10, PT ;  /* 0x000000190303720f */ /* 0x000fc8000380010a */
[----:B---3--:R-:W-:-:S04]  /*06d0*/  VIMNMX3 R3, R3, R11, R8, PT ;  /* 0x0000000b0303720f */ /* 0x008fc80003800108 */
[----:B----4-:R-:W-:Y:S02]  /*06e0*/  VIMNMX3 R2, R3, R9, R2, PT ;  /* 0x000000090302720f */ /* 0x010fe40003800102 */
[----:B------:R-:W-:Y:S02]  /*06f0*/  IADD3 R6, PT, PT, R6, 0x10, RZ ;  /* 0x0000001006067810 */ /* 0x000fe40007ffe0ff */
[----:B------:R-:W-:-:S04]  /*0700*/  VIMNMX3 R29, R2, R18, R29, PT ;  /* 0x00000012021d720f */ /* 0x000fc8000380011d */
[----:B--2---:R-:W-:Y:S01]  /*0710*/  VIMNMX3 R26, R29, R22, R14, PT ;  /* 0x000000161d1a720f */ /* 0x004fe2000380010e */
[----:B------:R-:W-:Y:S06]  /*0720*/  @P1 BRA `(.L_x_139) ;  /* 0xfffffff800bc1947 */ /* 0x000fec000383ffff */
.L_x_138:
[----:B------:R-:W-:Y:S05]  /*0730*/  BSYNC.RECONVERGENT B1 ;  /* 0x0000000000017941 */ /* 0x000fea0003800200 */
.L_x_137:
[----:B------:R-:W-:Y:S05]  /*0740*/  @!P0 BRA `(.L_x_136) ;  /* 0x0000000400908947 */ /* 0x000fea0003800000 */
[----:B------:R-:W-:Y:S01]  /*0750*/  ISETP.GE.U32.AND P0, PT, R5, 0x8, PT ;  /* 0x000000080500780c */ /* 0x000fe20003f06070 */
[----:B------:R-:W-:Y:S01]  /*0760*/  BSSY.RECONVERGENT B1, `(.L_x_140) ;  /* 0x000002d000017945 */ /* 0x000fe20003800200 */
[----:B------:R-:W-:-:S04]  /*0770*/  LOP3.LUT R22, R4, 0x7, RZ, 0xc0, !PT ;  /* 0x0000000704167812 */ /* 0x000fc800078ec0ff */
[----:B------:R-:W-:-:S07]  /*0780*/  ISETP.NE.AND P1, PT, R22, RZ, PT ;  /* 0x000000ff1600720c */ /* 0x000fce0003f25270 */
[----:B------:R-:W-:Y:S06]  /*0790*/  @!P0 BRA `(.L_x_141) ;  /* 0x0000000000a48947 */ /* 0x000fec0003800000 */
[----:B------:R-:W0:Y:S08]  /*07a0*/  LDC.64 R24, c[0x0][0x388] ;  /* 0x0000e200ff187b82 */ /* 0x000e300000000a00 */
[----:B------:R-:W1:Y:S08]  /*07b0*/  LDC R20, c[0x0][0x3a4] ;  /* 0x0000e900ff147b82 */ /* 0x000e700000000800 */
[----:B------:R-:W2:Y:S01]  /*07c0*/  LDC.64 R2, c[0x0][0x390] ;  /* 0x0000e400ff027b82 */ /* 0x000ea20000000a00 */
[----:B0-----:R-:W-:-:S05]  /*07d0*/  IMAD.WIDE R24, R6, 0x4, R24 ;  /* 0x0000000406187825 */ /* 0x001fca00078e0218 */
[----:B------:R-:W1:Y:S04]  /*07e0*/  LDG.E R9, desc[UR8][R24.64] ;  /* 0x0000000818097981 */ /* 0x000e68000c1e1900 */
[----:B------:R-:W3:Y:S04]  /*07f0*/  LDG.E R11, desc[UR8][R24.64+0x4] ;  /* 0x00000408180b7981 */ /* 0x000ee8000c1e1900 */
[----:B------:R-:W4:Y:S04]  /*0800*/  LDG.E R15, desc[UR8][R24.64+0x8] ;  /* 0x00000808180f7981 */ /* 0x000f28000c1e1900 */
[----:B------:R-:W5:Y:S04]  /*0810*/  LDG.E R19, desc[UR8][R24.64+0xc] ;  /* 0x00000c0818137981 */ /* 0x000f68000c1e1900 */
[----:B------:R-:W5:Y:S04]  /*0820*/  LDG.E R21, desc[UR8][R24.64+0x10] ;  /* 0x0000100818157981 */ /* 0x000f68000c1e1900 */
[----:B------:R-:W5:Y:S04]  /*0830*/  LDG.E R17, desc[UR8][R24.64+0x14] ;  /* 0x0000140818117981 */ /* 0x000f68000c1e1900 */
[----:B------:R-:W5:Y:S04]  /*0840*/  LDG.E R5, desc[UR8][R24.64+0x18] ;  /* 0x0000180818057981 */ /* 0x000f68000c1e1900 */
[----:B------:R-:W5:Y:S01]  /*0850*/  LDG.E R7, desc[UR8][R24.64+0x1c] ;  /* 0x00001c0818077981 */ /* 0x000f62000c1e1900 */
[----:B-1----:R-:W-:-:S02]  /*0860*/  IMAD R9, R20, UR4, R9 ;  /* 0x0000000414097c24 */ /* 0x002fc4000f8e0209 */
[C---:B---3--:R-:W-:Y:S02]  /*0870*/  IMAD R11, R20.reuse, UR4, R11 ;  /* 0x00000004140b7c24 */ /* 0x048fe4000f8e020b */
[----:B----4-:R-:W-:Y:S02]  /*0880*/  IMAD R23, R20, UR4, R15 ;  /* 0x0000000414177c24 */ /* 0x010fe4000f8e020f */
[----:B--2---:R-:W-:-:S04]  /*0890*/  IMAD.WIDE R14, R9, 0x4, R2 ;  /* 0x00000004090e7825 */ /* 0x004fc800078e0202 */
[----:B------:R-:W-:Y:S02]  /*08a0*/  IMAD.WIDE R10, R11, 0x4, R2 ;  /* 0x000000040b0a7825 */ /* 0x000fe400078e0202 */
[----:B------:R-:W2:Y:S02]  /*08b0*/  LDG.E R15, desc[UR8][R14.64] ;  /* 0x000000080e0f7981 */ /* 0x000ea4000c1e1900 */
[C---:B-----5:R-:W-:Y:S02]  /*08c0*/  IMAD R19, R20.reuse, UR4, R19 ;  /* 0x0000000414137c24 */ /* 0x060fe4000f8e0213 */
[----:B------:R-:W-:Y:S01]  /*08d0*/  IMAD.WIDE R8, R23, 0x4, R2 ;  /* 0x0000000417087825 */ /* 0x000fe200078e0202 */
[----:B------:R-:W2:Y:S03]  /*08e0*/  LDG.E R10, desc[UR8][R10.64] ;  /* 0x000000080a0a7981 */ /* 0x000ea6000c1e1900 */
[----:B------:R-:W-:-:S02]  /*08f0*/  IMAD R21, R20, UR4, R21 ;  /* 0x0000000414157c24 */ /* 0x000fc4000f8e0215 */
[----:B------:R-:W-:Y:S01]  /*0900*/  IMAD R23, R20, UR4, R17 ;  /* 0x0000000414177c24 */ /* 0x000fe2000f8e0211 */
[----:B------:R-:W3:Y:S01]  /*0910*/  LDG.E R8, desc[UR8][R8.64] ;  /* 0x0000000808087981 */ /* 0x000ee2000c1e1900 */
[----:B------:R-:W-:-:S04]  /*0920*/  IMAD.WIDE R16, R19, 0x4, R2 ;  /* 0x0000000413107825 */ /* 0x000fc800078e0202 */
[----:B------:R-:W-:Y:S02]  /*0930*/  IMAD.WIDE R18, R21, 0x4, R2 ;  /* 0x0000000415127825 */ /* 0x000fe400078e0202 */
[----:B------:R-:W3:Y:S02]  /*0940*/  LDG.E R16, desc[UR8][R16.64] ;  /* 0x0000000810107981 */ /* 0x000ee4000c1e1900 */
[C---:B------:R-:W-:Y:S02]  /*0950*/  IMAD R5, R20.reuse, UR4, R5 ;  /* 0x0000000414057c24 */ /* 0x040fe4000f8e0205 */
[----:B------:R-:W-:Y:S01]  /*0960*/  IMAD R7, R20, UR4, R7 ;  /* 0x0000000414077c24 */ /* 0x000fe2000f8e0207 */
[----:B------:R-:W4:Y:S01]  /*0970*/  LDG.E R19, desc[UR8][R18.64] ;  /* 0x0000000812137981 */ /* 0x000f22000c1e1900 */
[----:B------:R-:W-:-:S04]  /*0980*/  IMAD.WIDE R20, R23, 0x4, R2 ;  /* 0x0000000417147825 */ /* 0x000fc800078e0202 */
[--C-:B------:R-:W-:Y:S02]  /*0990*/  IMAD.WIDE R24, R5, 0x4, R2.reuse ;  /* 0x0000000405187825 */ /* 0x100fe400078e0202 */
[----:B------:R-:W4:Y:S02]  /*09a0*/  LDG.E R20, desc[UR8][R20.64] ;  /* 0x0000000814147981 */ /* 0x000f24000c1e1900 */
[----:B------:R-:W-:Y:S02]  /*09b0*/  IMAD.WIDE R2, R7, 0x4, R2 ;  /* 0x0000000407027825 */ /* 0x000fe400078e0202 */
[----:B------:R-:W5:Y:S04]  /*09c0*/  LDG.E R25, desc[UR8][R24.64] ;  /* 0x0000000818197981 */ /* 0x000f68000c1e1900 */
[----:B------:R-:W5:Y:S01]  /*09d0*/  LDG.E R2, desc[UR8][R2.64] ;  /* 0x0000000802027981 */ /* 0x000f62000c1e1900 */
[----:B------:R-:W-:-:S02]  /*09e0*/  IADD3 R6, PT, PT, R6, 0x8, RZ ;  /* 0x0000000806067810 */ /* 0x000fc40007ffe0ff */
[----:B--2---:R-:W-:-:S04]  /*09f0*/  VIMNMX3 R15, R26, R15, R10, PT ;  /* 0x0000000f1a0f720f */ /* 0x004fc8000380010a */
[----:B---3--:R-:W-:-:S04]  /*0a00*/  VIMNMX3 R8, R15, R8, R16, PT ;  /* 0x000000080f08720f */ /* 0x008fc80003800110 */
[----:B----4-:R-:W-:-:S04]  /*0a10*/  VIMNMX3 R8, R8, R19, R20, PT ;  /* 0x000000130808720f */ /* 0x010fc80003800114 */
[----:B-----5:R-:W-:-:S07]  /*0a20*/  VIMNMX3 R26, R8, R25, R2, PT ;  /* 0x00000019081a720f */ /* 0x020fce0003800102 */
.L_x_141:
[----:B------:R-:W-:Y:S05]  /*0a30*/  BSYNC.RECONVERGENT B1 ;  /* 0x0000000000017941 */ /* 0x000fea0003800200 */
.L_x_140:
[----:B------:R-:W-:Y:S05]  /*0a40*/  @!P1 BRA `(.L_x_136) ;  /* 0x0000000000d09947 */ /* 0x000fea0003800000 */
[----:B------:R-:W-:Y:S01]  /*0a50*/  ISETP.GE.U32.AND P0, PT, R22, 0x4, PT ;  /* 0x000000041600780c */ /* 0x000fe20003f06070 */
[----:B------:R-:W-:Y:S01]  /*0a60*/  BSSY.RECONVERGENT B1, `(.L_x_142) ;  /* 0x000001b000017945 */ /* 0x000fe20003800200 */
[----:B------:R-:W-:-:S04]  /*0a70*/  LOP3.LUT R4, R4, 0x3, RZ, 0xc0, !PT ;  /* 0x0000000304047812 */ /* 0x000fc800078ec0ff */
[----:B------:R-:W-:-:S07]  /*0a80*/  ISETP.NE.AND P1, PT, R4, RZ, PT ;  /* 0x000000ff0400720c */ /* 0x000fce0003f25270 */
[----:B------:R-:W-:Y:S06]  /*0a90*/  @!P0 BRA `(.L_x_143) ;  /* 0x00000000005c8947 */ /* 0x000fec0003800000 */
[----:B------:R-:W0:Y:S08]  /*0aa0*/  LDC.64 R2, c[0x0][0x388] ;  /* 0x0000e200ff027b82 */ /* 0x000e300000000a00 */
[----:B------:R-:W1:Y:S01]  /*0ab0*/  LDC R10, c[0x0][0x3a4] ;  /* 0x0000e900ff0a7b82 */ /* 0x000e620000000800 */
[----:B0-----:R-:W-:-:S07]  /*0ac0*/  IMAD.WIDE R8, R6, 0x4, R2 ;  /* 0x0000000406087825 */ /* 0x001fce00078e0202 */
[----:B------:R-:W0:Y:S01]  /*0ad0*/  LDC.64 R2, c[0x0][0x390] ;  /* 0x0000e400ff027b82 */ /* 0x000e220000000a00 */
[----:B------:R-:W1:Y:S04]  /*0ae0*/  LDG.E R5, desc[UR8][R8.64] ;  /* 0x0000000808057981 */ /* 0x000e68000c1e1900 */
[----:B------:R-:W2:Y:S04]  /*0af0*/  LDG.E R7, desc[UR8][R8.64+0x4] ;  /* 0x0000040808077981 */ /* 0x000ea8000c1e1900 */
[----:B------:R-:W3:Y:S04]  /*0b00*/  LDG.E R11, desc[UR8][R8.64+0x8] ;  /* 0x00000808080b7981 */ /* 0x000ee8000c1e1900 */
[----:B------:R-:W4:Y:S01]  /*0b10*/  LDG.E R15, desc[UR8][R8.64+0xc] ;  /* 0x00000c08080f7981 */ /* 0x000f22000c1e1900 */
[----:B-1----:R-:W-:-:S02]  /*0b20*/  IMAD R5, R10, UR4, R5 ;  /* 0x000000040a057c24 */ /* 0x002fc4000f8e0205 */
[C---:B--2---:R-:W-:Y:S02]  /*0b30*/  IMAD R7, R10.reuse, UR4, R7 ;  /* 0x000000040a077c24 */ /* 0x044fe4000f8e0207 */
[C---:B---3--:R-:W-:Y:S02]  /*0b40*/  IMAD R17, R10.reuse, UR4, R11 ;  /* 0x000000040a117c24 */ /* 0x048fe4000f8e020b */
[----:B----4-:R-:W-:Y:S02]  /*0b50*/  IMAD R19, R10, UR4, R15 ;  /* 0x000000040a137c24 */ /* 0x010fe4000f8e020f */
[----:B0-----:R-:W-:-:S04]  /*0b60*/  IMAD.WIDE R10, R5, 0x4, R2 ;  /* 0x00000004050a7825 */ /* 0x001fc800078e0202 */
[--C-:B------:R-:W-:Y:S02]  /*0b70*/  IMAD.WIDE R14, R7, 0x4, R2.reuse ;  /* 0x00000004070e7825 */ /* 0x100fe400078e0202 */
[----:B------:R-:W2:Y:S02]  /*0b80*/  LDG.E R11, desc[UR8][R10.64] ;  /* 0x000000080a0b7981 */ /* 0x000ea4000c1e1900 */
[--C-:B------:R-:W-:Y:S02]  /*0b90*/  IMAD.WIDE R16, R17, 0x4, R2.reuse ;  /* 0x0000000411107825 */ /* 0x100fe400078e0202 */
[----:B------:R-:W2:Y:S02]  /*0ba0*/  LDG.E R14, desc[UR8][R14.64] ;  /* 0x000000080e0e7981 */ /* 0x000ea4000c1e1900 */
[----:B------:R-:W-:Y:S02]  /*0bb0*/  IMAD.WIDE R2, R19, 0x4, R2 ;  /* 0x0000000413027825 */ /* 0x000fe400078e0202 */
[----:B------:R-:W3:Y:S04]  /*0bc0*/  LDG.E R17, desc[UR8][R16.64] ;  /* 0x0000000810117981 */ /* 0x000ee8000c1e1900 */
[----:B------:R-:W3:Y:S01]  /*0bd0*/  LDG.E R2, desc[UR8][R2.64] ;  /* 0x0000000802027981 */ /* 0x000ee2000c1e1900 */
[----:B------:R-:W-:-:S02]  /*0be0*/  IADD3 R6, PT, PT, R6, 0x4, RZ ;  /* 0x0000000406067810 */ /* 0x000fc40007ffe0ff */
[----:B--2---:R-:W-:-:S04]  /*0bf0*/  VIMNMX3 R26, R26, R11, R14, PT ;  /* 0x0000000b1a1a720f */ /* 0x004fc8000380010e */
[----:B---3--:R-:W-:-:S07]  /*0c00*/  VIMNMX3 R26, R26, R17, R2, PT ;  /* 0x000000111a1a720f */ /* 0x008fce0003800102 */
.L_x_143:
[----:B------:R-:W-:Y:S05]  /*0c10*/  BSYNC.RECONVERGENT B1 ;  /* 0x0000000000017941 */ /* 0x000fea0003800200 */
.L_x_142:
[----:B------:R-:W-:Y:S05]  /*0c20*/  @!P1 BRA `(.L_x_136) ;  /* 0x0000000000589947 */ /* 0x000fea0003800000 */
[----:B------:R-:W0:Y:S08]  /*0c30*/  LDC.64 R8, c[0x0][0x388] ;  /* 0x0000e200ff087b82 */ /* 0x000e300000000a00 */
[----:B------:R-:W1:Y:S08]  /*0c40*/  LDC R11, c[0x0][0x3a4] ;  /* 0x0000e900ff0b7b82 */ /* 0x000e700000000800 */
[----:B------:R-:W2:Y:S01]  /*0c50*/  LDC.64 R2, c[0x0][0x390] ;  /* 0x0000e400ff027b82 */ /* 0x000ea20000000a00 */
[----:B0-----:R-:W-:-:S05]  /*0c60*/  IMAD.WIDE R8, R6, 0x4, R8 ;  /* 0x0000000406087825 */ /* 0x001fca00078e0208 */
[----:B------:R-:W1:Y:S01]  /*0c70*/  LDG.E R5, desc[UR8][R8.64] ;  /* 0x0000000808057981 */ /* 0x000e62000c1e1900 */
[----:B------:R-:W-:Y:S01]  /*0c80*/  ISETP.NE.AND P0, PT, R4, 0x1, PT ;  /* 0x000000010400780c */ /* 0x000fe20003f05270 */
[----:B-1----:R-:W-:-:S04]  /*0c90*/  IMAD R5, R11, UR4, R5 ;  /* 0x000000040b057c24 */ /* 0x002fc8000f8e0205 */
[----:B--2---:R-:W-:-:S06]  /*0ca0*/  IMAD.WIDE R6, R5, 0x4, R2 ;  /* 0x0000000405067825 */ /* 0x004fcc00078e0202 */
[----:B------:R-:W2:Y:S02]  /*0cb0*/  LDG.E R7, desc[UR8][R6.64] ;  /* 0x0000000806077981 */ /* 0x000ea4000c1e1900 */
[----:B--2---:R-:W-:Y:S01]  /*0cc0*/  VIMNMX R26, PT, PT, R26, R7, PT ;  /* 0x000000071a1a7248 */ /* 0x004fe20003fe0100 */
[----:B------:R-:W-:Y:S06]  /*0cd0*/  @!P0 BRA `(.L_x_136) ;  /* 0x00000000002c8947 */ /* 0x000fec0003800000 */
[----:B------:R-:W-:Y:S02]  /*0ce0*/  ISETP.NE.AND P0, PT, R4, 0x2, PT ;  /* 0x000000020400780c */ /* 0x000fe40003f05270 */
[----:B------:R-:W2:Y:S11]  /*0cf0*/  LDG.E R4, desc[UR8][R8.64+0x4] ;  /* 0x0000040808047981 */ /* 0x000eb6000c1e1900 */
[----:B------:R-:W3:Y:S01]  /*0d00*/  @P0 LDG.E R6, desc[UR8][R8.64+0x8] ;  /* 0x0000080808060981 */ /* 0x000ee2000c1e1900 */
[----:B--2---:R-:W-:-:S04]  /*0d10*/  IMAD R5, R11, UR4, R4 ;  /* 0x000000040b057c24 */ /* 0x004fc8000f8e0204 */
[----:B------:R-:W-:-:S06]  /*0d20*/  IMAD.WIDE R4, R5, 0x4, R2 ;  /* 0x0000000405047825 */ /* 0x000fcc00078e0202 */
[----:B------:R-:W2:Y:S01]  /*0d30*/  LDG.E R5, desc[UR8][R4.64] ;  /* 0x0000000804057981 */ /* 0x000ea2000c1e1900 */
[----:B---3--:R-:W-:-:S04]  /*0d40*/  @P0 IMAD R7, R11, UR4, R6 ;  /* 0x000000040b070c24 */ /* 0x008fc8000f8e0206 */
[----:B------:R-:W-:-:S06]  /*0d50*/  @P0 IMAD.WIDE R2, R7, 0x4, R2 ;  /* 0x0000000407020825 */ /* 0x000fcc00078e0202 */
[----:B------:R-:W3:Y:S01]  /*0d60*/  @P0 LDG.E R3, desc[UR8][R2.64] ;  /* 0x0000000802030981 */ /* 0x000ee2000c1e1900 */
[----:B--2---:R-:W-:-:S04]  /*0d70*/  VIMNMX R26, PT, PT, R26, R5, PT ;  /* 0x000000051a1a7248 */ /* 0x004fc80003fe0100 */
[----:B---3--:R-:W-:-:S07]  /*0d80*/  @P0 VIMNMX R26, PT, PT, R26, R3, PT ;  /* 0x000000031a1a0248 */ /* 0x008fce0003fe0100 */
.L_x_136:
[----:B------:R-:W-:Y:S05]  /*0d90*/  BSYNC.RECONVERGENT B0 ;  /* 0x0000000000007941 */ /* 0x000fea0003800200 */
.L_x_135:
[----:B------:R-:W0:Y:S08]  /*0da0*/  LDC R7, c[0x0][0x3a0] ;  /* 0x0000e800ff077b82 */ /* 0x000e300000000800 */
[----:B------:R-:W1:Y:S01]  /*0db0*/  LDC.64 R2, c[0x0][0x398] ;  /* 0x0000e600ff027b82 */ /* 0x000e620000000a00 */
[----:B0-----:R-:W-:Y:S01]  /*0dc0*/  IMAD R5, R0, R7, UR4 ;  /* 0x0000000400057e24 */ /* 0x001fe2000f8e0207 */
[----:B------:R-:W-:-:S06]  /*0dd0*/  UIADD3 UR4, UPT, UPT, UR4, 0x1, URZ ;  /* 0x0000000104047890 */ /* 0x000fcc000fffe0ff */
[----:B------:R-:W-:Y:S01]  /*0de0*/  ISETP.NE.AND P0, PT, R7, UR4, PT ;  /* 0x0000000407007c0c */ /* 0x000fe2000bf05270 */
[----:B-1----:R-:W-:-:S05]  /*0df0*/  IMAD.WIDE R2, R5, 0x4, R2 ;  /* 0x0000000405027825 */ /* 0x002fca00078e0202 */
[----:B------:R0:W-:Y:S07]  /*0e00*/  STG.E desc[UR8][R2.64], R26 ;  /* 0x0000001a02007986 */ /* 0x0001ee000c101908 */
[----:B------:R-:W-:Y:S05]  /*0e10*/  @P0 BRA `(.L_x_144) ;  /* 0xfffffff000b80947 */ /* 0x000fea000383ffff */
[----:B------:R-:W-:Y:S05]  /*0e20*/  EXIT ;  /* 0x000000000000794d */ /* 0x000fea0003800000 */
.L_x_145:
        /* <DEDUP_REMOVED lines=13> */
.L_x_153:


//--------------------- .nv.global.init           --------------------------
	.section	.nv.global.init,"aw",@progbits
.nv.global.init:
	.type		$str$1,@object
	.size		$str$1,($str - $str$1)
$str$1:
        /*0000*/ 	.byte	0x25, 0x73, 0x0a, 0x00
	.type		$str,@object
	.size		$str,(.L_45 - $str)
$str:
        /*0004*/ 	.byte	0x74, 0x65, 0x6d, 0x70, 0x6f, 0x72, 0x61, 0x72, 0x79, 0x5f, 0x62, 0x75, 0x66, 0x66, 0x65, 0x72
        /*0014*/ 	.byte	0x3a, 0x3a, 0x61, 0x6c, 0x6c, 0x6f, 0x63, 0x61, 0x74, 0x65, 0x3a, 0x20, 0x67, 0x65, 0x74, 0x5f
        /*0024*/ 	.byte	0x74, 0x65, 0x6d, 0x70, 0x6f, 0x72, 0x61, 0x72, 0x79, 0x5f, 0x62, 0x75, 0x66, 0x66, 0x65, 0x72
        /*0034*/ 	.byte	0x20, 0x66, 0x61, 0x69, 0x6c, 0x65, 0x64, 0x00
.L_45:


//--------------------- .nv.shared._ZN3cub18CUB_300001_SM_10006detail11EmptyKernelIvEEvv --------------------------
	.section	.nv.shared._ZN3cub18CUB_300001_SM_10006detail11EmptyKernelIvEEvv,"aw",@nobits
	.sectionflags	@""
	.align	16
	.zero		1024


//--------------------- .nv.shared.reserved.0     --------------------------
	.section	.nv.shared.reserved.0,"aw",@nobits
	.weak		__nv_reservedSMEM_offset_0_alias
	.size		__nv_reservedSMEM_offset_0_alias, 0, 64
	.other		__nv_reservedSMEM_offset_0_alias,@"STO_CUDA_RESERVED_SHARED STV_DEFAULT"
__nv_reservedSMEM_offset_0_alias:
	.zero		0
	.zero		64


//--------------------- .nv.global                --------------------------
	.section	.nv.global,"aw",@nobits
.nv.global:
	.type		_ZN34_INTERNAL_e1663be8_4_k_cu_e8bcbaae6thrust24THRUST_300001_SM_1000_NS12placeholders2_8E,@object
	.size		_ZN34_INTERNAL_e1663be8_4_k_cu_e8bcbaae6thrust24THRUST_300001_SM_1000_NS12placeholders2_8E,(_ZN34_INTERNAL_e1663be8_4_k_cu_e8bcbaae4cuda3std3__436_GLOBAL__N__e1663be8_4_k_cu_e8bcbaae6ignoreE - _ZN34_INTERNAL_e1663be8_4_k_cu_e8bcbaae6thrust24THRUST_300001_SM_1000_NS12placeholders2_8E)
_ZN34_INTERNAL_e1663be8_4_k_cu_e8bcbaae6thrust24THRUST_300001_SM_1000_NS12placeholders2_8E:
	.zero		1
	.type		_ZN34_INTERNAL_e1663be8_4_k_cu_e8bcbaae4cuda3std3__436_GLOBAL__N__e1663be8_4_k_cu_e8bcbaae6ignoreE,@object
	.size		_ZN34_INTERNAL_e1663be8_4_k_cu_e8bcbaae4cuda3std3__436_GLOBAL__N__e1663be8_4_k_cu_e8bcbaae6ignoreE,(_ZN34_INTERNAL_e1663be8_4_k_cu_e8bcbaae4cuda3std6ranges3__45__cpo4dataE - _ZN34_INTERNAL_e1663be8_4_k_cu_e8bcbaae4cuda3std3__436_GLOBAL__N__e1663be8_4_k_cu_e8bcbaae6ignoreE)
_ZN34_INTERNAL_e1663be8_4_k_cu_e8bcbaae4cuda3std3__436_GLOBAL__N__e1663be8_4_k_cu_e8bcbaae6ignoreE:
	.zero		1
	.type		_ZN34_INTERNAL_e1663be8_4_k_cu_e8bcbaae4cuda3std6ranges3__45__cpo4dataE,@object
	.size		_ZN34_INTERNAL_e1663be8_4_k_cu_e8bcbaae4cuda3std6ranges3__45__cpo4dataE,(_ZN34_INTERNAL_e1663be8_4_k_cu_e8bcbaae6thrust24THRUST_300001_SM_1000_NS6system3cpp3parE - _ZN34_INTERNAL_e1663be8_4_k_cu_e8bcbaae4cuda3std6ranges3__45__cpo4dataE)
_ZN34_INTERNAL_e1663be8_4_k_cu_e8bcbaae4cuda3std6ranges3__45__cpo4dataE:
	.zero		1
	.type		_ZN34_INTERNAL_e1663be8_4_k_cu_e8bcbaae6thrust24THRUST_300001_SM_1000_NS6system3cpp3parE,@object
	.size		_ZN34_INTERNAL_e1663be8_4_k_cu_e8bcbaae6thrust24THRUST_300001_SM_1000_NS6system3cpp3parE,(_ZN34_INTERNAL_e1663be8_4_k_cu_e8bcbaae4cuda3std3__45__cpo5beginE - _ZN34_INTERNAL_e1663be8_4_k_cu_e8bcbaae6thrust24THRUST_300001_SM_1000_NS6system3cpp3parE)
_ZN34_INTERNAL_e1663be8_4_k_cu_e8bcbaae6thrust24THRUST_300001_SM_1000_NS6system3cpp3parE:
	.zero		1
	.type		_ZN34_INTERNAL_e1663be8_4_k_cu_e8bcbaae4cuda3std3__45__cpo5beginE,@object
	.size		_ZN34_INTERNAL_e1663be8_4_k_cu_e8bcbaae4cuda3std3__45__cpo5beginE,(_ZN34_INTERNAL_e1663be8_4_k_cu_e8bcbaae4cuda3std6ranges3__45__cpo5beginE - _ZN34_INTERNAL_e1663be8_4_k_cu_e8bcbaae4cuda3std3__45__cpo5beginE)
_ZN34_INTERNAL_e1663be8_4_k_cu_e8bcbaae4cuda3std3__45__cpo5beginE:
	.zero		1
	.type		_ZN34_INTERNAL_e1663be8_4_k_cu_e8bcbaae4cuda3std6ranges3__45__cpo5beginE,@object
	.size		_ZN34_INTERNAL_e1663be8_4_k_cu_e8bcbaae4cuda3std6ranges3__45__cpo5beginE,(_ZN34_INTERNAL_e1663be8_4_k_cu_e8bcbaae6thrust24THRUST_300001_SM_1000_NS6deviceE - _ZN34_INTERNAL_e1663be8_4_k_cu_e8bcbaae4cuda3std6ranges3__45__cpo5beginE)
_ZN34_INTERNAL_e1663be8_4_k_cu_e8bcbaae4cuda3std6ranges3__45__cpo5beginE:
	.zero		1
	.type		_ZN34_INTERNAL_e1663be8_4_k_cu_e8bcbaae6thrust24THRUST_300001_SM_1000_NS6deviceE,@object
	.size		_ZN34_INTERNAL_e1663be8_4_k_cu_e8bcbaae6thrust24THRUST_300001_SM_1000_NS6deviceE,(_ZN34_INTERNAL_e1663be8_4_k_cu_e8bcbaae4cuda3std3__47nulloptE - _ZN34_INTERNAL_e1663be8_4_k_cu_e8bcbaae6thrust24THRUST_300001_SM_1000_NS6deviceE)
_ZN34_INTERNAL_e1663be8_4_k_cu_e8bcbaae6thrust24THRUST_300001_SM_1000_NS6deviceE:
	.zero		1
	.type		_ZN34_INTERNAL_e1663be8_4_k_cu_e8bcbaae4cuda3std3__47nulloptE,@object
	.size		_ZN34_INTERNAL_e1663be8_4_k_cu_e8bcbaae4cuda3std3__47nulloptE,(_ZN34_INTERNAL_e1663be8_4_k_cu_e8bcbaae4cuda3std6ranges3__45__cpo8distanceE - _ZN34_INTERNAL_e1663be8_4_k_cu_e8bcbaae4cuda3std3__47nulloptE)
_ZN34_INTERNAL_e1663be8_4_k_cu_e8bcbaae4cuda3std3__47nulloptE:
	.zero		1
	.type		_ZN34_INTERNAL_e1663be8_4_k_cu_e8bcbaae4cuda3std6ranges3__45__cpo8distanceE,@object
	.size		_ZN34_INTERNAL_e1663be8_4_k_cu_e8bcbaae4cuda3std6ranges3__45__cpo8distanceE,(_ZN34_INTERNAL_e1663be8_4_k_cu_e8bcbaae6thrust24THRUST_300001_SM_1000_NS12placeholders2_4E - _ZN34_INTERNAL_e1663be8_4_k_cu_e8bcbaae4cuda3std6ranges3__45__cpo8distanceE)
_ZN34_INTERNAL_e1663be8_4_k_cu_e8bcbaae4cuda3std6ranges3__45__cpo8distanceE:
	.zero		1
	.type		_ZN34_INTERNAL_e1663be8_4_k_cu_e8bcbaae6thrust24THRUST_300001_SM_1000_NS12placeholders2_4E,@object
	.size		_ZN34_INTERNAL_e1663be8_4_k_cu_e8bcbaae6thrust24THRUST_300001_SM_1000_NS12placeholders2_4E,(_ZN34_INTERNAL_e1663be8_4_k_cu_e8bcbaae4cuda3std3__45__cpo6rbeginE - _ZN34_INTERNAL_e1663be8_4_k_cu_e8bcbaae6thrust24THRUST_300001_SM_1000_NS12placeholders2_4E)
_ZN34_INTERNAL_e1663be8_4_k_cu_e8bcbaae6thrust24THRUST_300001_SM_1000_NS12placeholders2_4E:
	.zero		1
	.type		_ZN34_INTERNAL_e1663be8_4_k_cu_e8bcbaae4cuda3std3__45__cpo6rbeginE,@object
	.size		_ZN34_INTERNAL_e1663be8_4_k_cu_e8bcbaae4cuda3std3__45__cpo6rbeginE,(_ZN34_INTERNAL_e1663be8_4_k_cu_e8bcbaae4cuda3std6ranges3__45__cpo7advanceE - _ZN34_INTERNAL_e1663be8_4_k_cu_e8bcbaae4cuda3std3__45__cpo6rbeginE)
_ZN34_INTERNAL_e1663be8_4_k_cu_e8bcbaae4cuda3std3__45__cpo6rbeginE:
	.zero		1
	.type		_ZN34_INTERNAL_e1663be8_4_k_cu_e8bcbaae4cuda3std6ranges3__45__cpo7advanceE,@object
	.size		_ZN34_INTERNAL_e1663be8_4_k_cu_e8bcbaae4cuda3std6ranges3__45__cpo7advanceE,(_ZN34_INTERNAL_e1663be8_4_k_cu_e8bcbaae6thrust24THRUST_300001_SM_1000_NS12placeholders3_10E - _ZN34_INTERNAL_e1663be8_4_k_cu_e8bcbaae4cuda3std6ranges3__45__cpo7advanceE)
_ZN34_INTERNAL_e1663be8_4_k_cu_e8bcbaae4cuda3std6ranges3__45__cpo7advanceE:
	.zero		1
	.type		_ZN34_INTERNAL_e1663be8_4_k_cu_e8bcbaae6thrust24THRUST_300001_SM_1000_NS12placeholders3_10E,@object
	.size		_ZN34_INTERNAL_e1663be8_4_k_cu_e8bcbaae6thrust24THRUST_300001_SM_1000_NS12placeholders3_10E,(_ZN34_INTERNAL_e1663be8_4_k_cu_e8bcbaae4cuda3std3__48in_placeE - _ZN34_INTERNAL_e1663be8_4_k_cu_e8bcbaae6thrust24THRUST_300001_SM_1000_NS12placeholders3_10E)
_ZN34_INTERNAL_e1663be8_4_k_cu_e8bcbaae6thrust24THRUST_300001_SM_1000_NS12placeholders3_10E:
	.zero		1
	.type		_ZN34_INTERNAL_e1663be8_4_k_cu_e8bcbaae4cuda3std3__48in_placeE,@object
	.size		_ZN34_INTERNAL_e1663be8_4_k_cu_e8bcbaae4cuda3std3__48in_placeE,(_ZN34_INTERNAL_e1663be8_4_k_cu_e8bcbaae4cuda3std6ranges3__45__cpo4sizeE - _ZN34_INTERNAL_e1663be8_4_k_cu_e8bcbaae4cuda3std3__48in_placeE)
_ZN34_INTERNAL_e1663be8_4_k_cu_e8bcbaae4cuda3std3__48in_placeE:
	.zero		1
	.type		_ZN34_INTERNAL_e1663be8_4_k_cu_e8bcbaae4cuda3std6ranges3__45__cpo4sizeE,@object
	.size		_ZN34_INTERNAL_e1663be8_4_k_cu_e8bcbaae4cuda3std6ranges3__45__cpo4sizeE,(_ZN34_INTERNAL_e1663be8_4_k_cu_e8bcbaae6thrust24THRUST_300001_SM_1000_NS12placeholders2_2E - _ZN34_INTERNAL_e1663be8_4_k_cu_e8bcbaae4cuda3std6ranges3__45__cpo4sizeE)
_ZN34_INTERNAL_e1663be8_4_k_cu_e8bcbaae4cuda3std6ranges3__45__cpo4sizeE:
	.zero		1
	.type		_ZN34_INTERNAL_e1663be8_4_k_cu_e8bcbaae6thrust24THRUST_300001_SM_1000_NS12placeholders2_2E,@object
	.size		_ZN34_INTERNAL_e1663be8_4_k_cu_e8bcbaae6thrust24THRUST_300001_SM_1000_NS12placeholders2_2E,(_ZN34_INTERNAL_e1663be8_4_k_cu_e8bcbaae4cuda3std3__45__cpo6cbeginE - _ZN34_INTERNAL_e1663be8_4_k_cu_e8bcbaae6thrust24THRUST_300001_SM_1000_NS12placeholders2_2E)
_ZN34_INTERNAL_e1663be8_4_k_cu_e8bcbaae6thrust24THRUST_300001_SM_1000_NS12placeholders2_2E:
	.zero		1
	.type		_ZN34_INTERNAL_e1663be8_4_k_cu_e8bcbaae4cuda3std3__45__cpo6cbeginE,@object
	.size		_ZN34_INTERNAL_e1663be8_4_k_cu_e8bcbaae4cuda3std3__45__cpo6cbeginE,(_ZN34_INTERNAL_e1663be8_4_k_cu_e8bcbaae4cuda3std6ranges3__45__cpo6cbeginE - _ZN34_INTERNAL_e1663be8_4_k_cu_e8bcbaae4cuda3std3__45__cpo6cbeginE)
_ZN34_INTERNAL_e1663be8_4_k_cu_e8bcbaae4cuda3std3__45__cpo6cbeginE:
	.zero		1
	.type		_ZN34_INTERNAL_e1663be8_4_k_cu_e8bcbaae4cuda3std6ranges3__45__cpo6cbeginE,@object
	.size		_ZN34_INTERNAL_e1663be8_4_k_cu_e8bcbaae4cuda3std6ranges3__45__cpo6cbeginE,(_ZN34_INTERNAL_e1663be8_4_k_cu_e8bcbaae6thrust24THRUST_300001_SM_1000_NS12placeholders2_6E - _ZN34_INTERNAL_e1663be8_4_k_cu_e8bcbaae4cuda3std6ranges3__45__cpo6cbeginE)
_ZN34_INTERNAL_e1663be8_4_k_cu_e8bcbaae4cuda3std6ranges3__45__cpo6cbeginE:
	.zero		1
	.type		_ZN34_INTERNAL_e1663be8_4_k_cu_e8bcbaae6thrust24THRUST_300001_SM_1000_NS12placeholders2_6E,@object
	.size		_ZN34_INTERNAL_e1663be8_4_k_cu_e8bcbaae6thrust24THRUST_300001_SM_1000_NS12placeholders2_6E,(_ZN34_INTERNAL_e1663be8_4_k_cu_e8bcbaae4cuda3std3__45__cpo7crbeginE - _ZN34_INTERNAL_e1663be8_4_k_cu_e8bcbaae6thrust24THRUST_300001_SM_1000_NS12placeholders2_6E)
_ZN34_INTERNAL_e1663be8_4_k_cu_e8bcbaae6thrust24THRUST_300001_SM_1000_NS12placeholders2_6E:
	.zero		1
	.type		_ZN34_INTERNAL_e1663be8_4_k_cu_e8bcbaae4cuda3std3__45__cpo7crbeginE,@object
	.size		_ZN34_INTERNAL_e1663be8_4_k_cu_e8bcbaae4cuda3std3__45__cpo7crbeginE,(_ZN34_INTERNAL_e1663be8_4_k_cu_e8bcbaae4cuda3std6ranges3__45__cpo4nextE - _ZN34_INTERNAL_e1663be8_4_k_cu_e8bcbaae4cuda3std3__45__cpo7crbeginE)
_ZN34_INTERNAL_e1663be8_4_k_cu_e8bcbaae4cuda3std3__45__cpo7crbeginE:
	.zero		1
	.type		_ZN34_INTERNAL_e1663be8_4_k_cu_e8bcbaae4cuda3std6ranges3__45__cpo4nextE,@object
	.size		_ZN34_INTERNAL_e1663be8_4_k_cu_e8bcbaae4cuda3std6ranges3__45__cpo4nextE,(_ZN34_INTERNAL_e1663be8_4_k_cu_e8bcbaae4cuda3std6ranges3__45__cpo4swapE - _ZN34_INTERNAL_e1663be8_4_k_cu_e8bcbaae4cuda3std6ranges3__45__cpo4nextE)
_ZN34_INTERNAL_e1663be8_4_k_cu_e8bcbaae4cuda3std6ranges3__45__cpo4nextE:
	.zero		1
	.type		_ZN34_INTERNAL_e1663be8_4_k_cu_e8bcbaae4cuda3std6ranges3__45__cpo4swapE,@object
	.size		_ZN34_INTERNAL_e1663be8_4_k_cu_e8bcbaae4cuda3std6ranges3__45__cpo4swapE,(_ZN34_INTERNAL_e1663be8_4_k_cu_e8bcbaae6thrust24THRUST_300001_SM_1000_NS8cuda_cub10par_nosyncE - _ZN34_INTERNAL_e1663be8_4_k_cu_e8bcbaae4cuda3std6ranges3__45__cpo4swapE)
_ZN34_INTERNAL_e1663be8_4_k_cu_e8bcbaae4cuda3std6ranges3__45__cpo4swapE:
	.zero		1
	.type		_ZN34_INTERNAL_e1663be8_4_k_cu_e8bcbaae6thrust24THRUST_300001_SM_1000_NS8cuda_cub10par_nosyncE,@object
	.size		_ZN34_INTERNAL_e1663be8_4_k_cu_e8bcbaae6thrust24THRUST_300001_SM_1000_NS8cuda_cub10par_nosyncE,(_ZN34_INTERNAL_e1663be8_4_k_cu_e8bcbaae6thrust24THRUST_300001_SM_1000_NS3seqE - _ZN34_INTERNAL_e1663be8_4_k_cu_e8bcbaae6thrust24THRUST_300001_SM_1000_NS8cuda_cub10par_nosyncE)
_ZN34_INTERNAL_e1663be8_4_k_cu_e8bcbaae6thrust24THRUST_300001_SM_1000_NS8cuda_cub10par_nosyncE:
	.zero		1
	.type		_ZN34_INTERNAL_e1663be8_4_k_cu_e8bcbaae6thrust24THRUST_300001_SM_1000_NS3seqE,@object
	.size		_ZN34_INTERNAL_e1663be8_4_k_cu_e8bcbaae6thrust24THRUST_300001_SM_1000_NS3seqE,(_ZN34_INTERNAL_e1663be8_4_k_cu_e8bcbaae4cuda3std3__420unreachable_sentinelE - _ZN34_INTERNAL_e1663be8_4_k_cu_e8bcbaae6thrust24THRUST_300001_SM_1000_NS3seqE)
_ZN34_INTERNAL_e1663be8_4_k_cu_e8bcbaae6thrust24THRUST_300001_SM_1000_NS3seqE:
	.zero		1
	.type		_ZN34_INTERNAL_e1663be8_4_k_cu_e8bcbaae4cuda3std3__420unreachable_sentinelE,@object
	.size		_ZN34_INTERNAL_e1663be8_4_k_cu_e8bcbaae4cuda3std3__420unreachable_sentinelE,(_ZN34_INTERNAL_e1663be8_4_k_cu_e8bcbaae4cuda3std6ranges3__45__cpo5ssizeE - _ZN34_INTERNAL_e1663be8_4_k_cu_e8bcbaae4cuda3std3__420unreachable_sentinelE)
_ZN34_INTERNAL_e1663be8_4_k_cu_e8bcbaae4cuda3std3__420unreachable_sentinelE:
	.zero		1
	.type		_ZN34_INTERNAL_e1663be8_4_k_cu_e8bcbaae4cuda3std6ranges3__45__cpo5ssizeE,@object
	.size		_ZN34_INTERNAL_e1663be8_4_k_cu_e8bcbaae4cuda3std6ranges3__45__cpo5ssizeE,(_ZN34_INTERNAL_e1663be8_4_k_cu_e8bcbaae6thrust24THRUST_300001_SM_1000_NS12placeholders2_3E - _ZN34_INTERNAL_e1663be8_4_k_cu_e8bcbaae4cuda3std6ranges3__45__cpo5ssizeE)
_ZN34_INTERNAL_e1663be8_4_k_cu_e8bcbaae4cuda3std6ranges3__45__cpo5ssizeE:
	.zero		1
	.type		_ZN34_INTERNAL_e1663be8_4_k_cu_e8bcbaae6thrust24THRUST_300001_SM_1000_NS12placeholders2_3E,@object
	.size		_ZN34_INTERNAL_e1663be8_4_k_cu_e8bcbaae6thrust24THRUST_300001_SM_1000_NS12placeholders2_3E,(_ZN34_INTERNAL_e1663be8_4_k_cu_e8bcbaae4cuda3std3__45__cpo4cendE - _ZN34_INTERNAL_e1663be8_4_k_cu_e8bcbaae6thrust24THRUST_300001_SM_1000_NS12placeholders2_3E)
_ZN34_INTERNAL_e1663be8_4_k_cu_e8bcbaae6thrust24THRUST_300001_SM_1000_NS12placeholders2_3E:
	.zero		1
	.type		_ZN34_INTERNAL_e1663be8_4_k_cu_e8bcbaae4cuda3std3__45__cpo4cendE,@object
	.size		_ZN34_INTERNAL_e1663be8_4_k_cu_e8bcbaae4cuda3std3__45__cpo4cendE,(_ZN34_INTERNAL_e1663be8_4_k_cu_e8bcbaae4cuda3std6ranges3__45__cpo4cendE - _ZN34_INTERNAL_e1663be8_4_k_cu_e8bcbaae4cuda3std3__45__cpo4cendE)
_ZN34_INTERNAL_e1663be8_4_k_cu_e8bcbaae4cuda3std3__45__cpo4cendE:
	.zero		1
	.type		_ZN34_INTERNAL_e1663be8_4_k_cu_e8bcbaae4cuda3std6ranges3__45__cpo4cendE,@object
	.size		_ZN34_INTERNAL_e1663be8_4_k_cu_e8bcbaae4cuda3std6ranges3__45__cpo4cendE,(_ZN34_INTERNAL_e1663be8_4_k_cu_e8bcbaae6thrust24THRUST_300001_SM_1000_NS12placeholders2_7E - _ZN34_INTERNAL_e1663be8_4_k_cu_e8bcbaae4cuda3std6ranges3__45__cpo4cendE)
_ZN34_INTERNAL_e1663be8_4_k_cu_e8bcbaae4cuda3std6ranges3__45__cpo4cendE:
	.zero		1
	.type		_ZN34_INTERNAL_e1663be8_4_k_cu_e8bcbaae6thrust24THRUST_300001_SM_1000_NS12placeholders2_7E,@object
	.size		_ZN34_INTERNAL_e1663be8_4_k_cu_e8bcbaae6thrust24THRUST_300001_SM_1000_NS12placeholders2_7E,(_ZN34_INTERNAL_e1663be8_4_k_cu_e8bcbaae4cuda3std3__45__cpo5crendE - _ZN34_INTERNAL_e1663be8_4_k_cu_e8bcbaae6thrust24THRUST_300001_SM_1000_NS12placeholders2_7E)
_ZN34_INTERNAL_e1663be8_4_k_cu_e8bcbaae6thrust24THRUST_300001_SM_1000_NS12placeholders2_7E:
	.zero		1
	.type		_ZN34_INTERNAL_e1663be8_4_k_cu_e8bcbaae4cuda3std3__45__cpo5crendE,@object
	.size		_ZN34_INTERNAL_e1663be8_4_k_cu_e8bcbaae4cuda3std3__45__cpo5crendE,(_ZN34_INTERNAL_e1663be8_4_k_cu_e8bcbaae4cuda3std6ranges3__45__cpo4prevE - _ZN34_INTERNAL_e1663be8_4_k_cu_e8bcbaae4cuda3std3__45__cpo5crendE)
_ZN34_INTERNAL_e1663be8_4_k_cu_e8bcbaae4cuda3std3__45__cpo5crendE:
	.zero		1
	.type		_ZN34_INTERNAL_e1663be8_4_k_cu_e8bcbaae4cuda3std6ranges3__45__cpo4prevE,@object
	.size		_ZN34_INTERNAL_e1663be8_4_k_cu_e8bcbaae4cuda3std6ranges3__45__cpo4prevE,(_ZN34_INTERNAL_e1663be8_4_k_cu_e8bcbaae4cuda3std6ranges3__45__cpo9iter_moveE - _ZN34_INTERNAL_e1663be8_4_k_cu_e8bcbaae4cuda3std6ranges3__45__cpo4prevE)
_ZN34_INTERNAL_e1663be8_4_k_cu_e8bcbaae4cuda3std6ranges3__45__cpo4prevE:
	.zero		1
	.type		_ZN34_INTERNAL_e1663be8_4_k_cu_e8bcbaae4cuda3std6ranges3__45__cpo9iter_moveE,@object
	.size		_ZN34_INTERNAL_e1663be8_4_k_cu_e8bcbaae4cuda3std6ranges3__45__cpo9iter_moveE,(_ZN34_INTERNAL_e1663be8_4_k_cu_e8bcbaae6thrust24THRUST_300001_SM_1000_NS6system6detail10sequential3seqE - _ZN34_INTERNAL_e1663be8_4_k_cu_e8bcbaae4cuda3std6ranges3__45__cpo9iter_moveE)
_ZN34_INTERNAL_e1663be8_4_k_cu_e8bcbaae4cuda3std6ranges3__45__cpo9iter_moveE:
	.zero		1
	.type		_ZN34_INTERNAL_e1663be8_4_k_cu_e8bcbaae6thrust24THRUST_300001_SM_1000_NS6system6detail10sequential3seqE,@object
	.size		_ZN34_INTERNAL_e1663be8_4_k_cu_e8bcbaae6thrust24THRUST_300001_SM_1000_NS6system6detail10sequential3seqE,(_ZN34_INTERNAL_e1663be8_4_k_cu_e8bcbaae6thrust24THRUST_300001_SM_1000_NS12placeholders2_9E - _ZN34_INTERNAL_e1663be8_4_k_cu_e8bcbaae6thrust24THRUST_300001_SM_1000_NS6system6detail10sequential3seqE)
_ZN34_INTERNAL_e1663be8_4_k_cu_e8bcbaae6thrust24THRUST_300001_SM_1000_NS6system6detail10sequential3seqE:
	.zero		1
	.type		_ZN34_INTERNAL_e1663be8_4_k_cu_e8bcbaae6thrust24THRUST_300001_SM_1000_NS12placeholders2_9E,@object
	.size		_ZN34_INTERNAL_e1663be8_4_k_cu_e8bcbaae6thrust24THRUST_300001_SM_1000_NS12placeholders2_9E,(_ZN34_INTERNAL_e1663be8_4_k_cu_e8bcbaae4cuda3std3__419piecewise_constructE - _ZN34_INTERNAL_e1663be8_4_k_cu_e8bcbaae6thrust24THRUST_300001_SM_1000_NS12placeholders2_9E)
_ZN34_INTERNAL_e1663be8_4_k_cu_e8bcbaae6thrust24THRUST_300001_SM_1000_NS12placeholders2_9E:
	.zero		1
	.type		_ZN34_INTERNAL_e1663be8_4_k_cu_e8bcbaae4cuda3std3__419piecewise_constructE,@object
	.size		_ZN34_INTERNAL_e1663be8_4_k_cu_e8bcbaae4cuda3std3__419piecewise_constructE,(_ZN34_INTERNAL_e1663be8_4_k_cu_e8bcbaae4cuda3std6ranges3__45__cpo5cdataE - _ZN34_INTERNAL_e1663be8_4_k_cu_e8bcbaae4cuda3std3__419piecewise_constructE)
_ZN34_INTERNAL_e1663be8_4_k_cu_e8bcbaae4cuda3std3__419piecewise_constructE:
	.zero		1
	.type		_ZN34_INTERNAL_e1663be8_4_k_cu_e8bcbaae4cuda3std6ranges3__45__cpo5cdataE,@object
	.size		_ZN34_INTERNAL_e1663be8_4_k_cu_e8bcbaae4cuda3std6ranges3__45__cpo5cdataE,(_ZN34_INTERNAL_e1663be8_4_k_cu_e8bcbaae6thrust24THRUST_300001_SM_1000_NS12placeholders2_1E - _ZN34_INTERNAL_e1663be8_4_k_cu_e8bcbaae4cuda3std6ranges3__45__cpo5cdataE)
_ZN34_INTERNAL_e1663be8_4_k_cu_e8bcbaae4cuda3std6ranges3__45__cpo5cdataE:
	.zero		1
	.type		_ZN34_INTERNAL_e1663be8_4_k_cu_e8bcbaae6thrust24THRUST_300001_SM_1000_NS12placeholders2_1E,@object
	.size		_ZN34_INTERNAL_e1663be8_4_k_cu_e8bcbaae6thrust24THRUST_300001_SM_1000_NS12placeholders2_1E,(_ZN34_INTERNAL_e1663be8_4_k_cu_e8bcbaae4cuda3std3__45__cpo3endE - _ZN34_INTERNAL_e1663be8_4_k_cu_e8bcbaae6thrust24THRUST_300001_SM_1000_NS12placeholders2_1E)
_ZN34_INTERNAL_e1663be8_4_k_cu_e8bcbaae6thrust24THRUST_300001_SM_1000_NS12placeholders2_1E:
	.zero		1
	.type		_ZN34_INTERNAL_e1663be8_4_k_cu_e8bcbaae4cuda3std3__45__cpo3endE,@object
	.size		_ZN34_INTERNAL_e1663be8_4_k_cu_e8bcbaae4cuda3std3__45__cpo3endE,(_ZN34_INTERNAL_e1663be8_4_k_cu_e8bcbaae4cuda3std6ranges3__45__cpo3endE - _ZN34_INTERNAL_e1663be8_4_k_cu_e8bcbaae4cuda3std3__45__cpo3endE)
_ZN34_INTERNAL_e1663be8_4_k_cu_e8bcbaae4cuda3std3__45__cpo3endE:
	.zero		1
	.type		_ZN34_INTERNAL_e1663be8_4_k_cu_e8bcbaae4cuda3std6ranges3__45__cpo3endE,@object
	.size		_ZN34_INTERNAL_e1663be8_4_k_cu_e8bcbaae4cuda3std6ranges3__45__cpo3endE,(_ZN34_INTERNAL_e1663be8_4_k_cu_e8bcbaae6thrust24THRUST_300001_SM_1000_NS12placeholders2_5E - _ZN34_INTERNAL_e1663be8_4_k_cu_e8bcbaae4cuda3std6ranges3__45__cpo3endE)
_ZN34_INTERNAL_e1663be8_4_k_cu_e8bcbaae4cuda3std6ranges3__45__cpo3endE:
	.zero		1
	.type		_ZN34_INTERNAL_e1663be8_4_k_cu_e8bcbaae6thrust24THRUST_300001_SM_1000_NS12placeholders2_5E,@object
	.size		_ZN34_INTERNAL_e1663be8_4_k_cu_e8bcbaae6thrust24THRUST_300001_SM_1000_NS12placeholders2_5E,(_ZN34_INTERNAL_e1663be8_4_k_cu_e8bcbaae4cuda3std3__45__cpo4rendE - _ZN34_INTERNAL_e1663be8_4_k_cu_e8bcbaae6thrust24THRUST_300001_SM_1000_NS12placeholders2_5E)
_ZN34_INTERNAL_e1663be8_4_k_cu_e8bcbaae6thrust24THRUST_300001_SM_1000_NS12placeholders2_5E:
	.zero		1
	.type		_ZN34_INTERNAL_e1663be8_4_k_cu_e8bcbaae4cuda3std3__45__cpo4rendE,@object
	.size		_ZN34_INTERNAL_e1663be8_4_k_cu_e8bcbaae4cuda3std3__45__cpo4rendE,(_ZN34_INTERNAL_e1663be8_4_k_cu_e8bcbaae4cuda3std6ranges3__45__cpo9iter_swapE - _ZN34_INTERNAL_e1663be8_4_k_cu_e8bcbaae4cuda3std3__45__cpo4rendE)
_ZN34_INTERNAL_e1663be8_4_k_cu_e8bcbaae4cuda3std3__45__cpo4rendE:
	.zero		1
	.type		_ZN34_INTERNAL_e1663be8_4_k_cu_e8bcbaae4cuda3std6ranges3__45__cpo9iter_swapE,@object
	.size		_ZN34_INTERNAL_e1663be8_4_k_cu_e8bcbaae4cuda3std6ranges3__45__cpo9iter_swapE,(_ZN34_INTERNAL_e1663be8_4_k_cu_e8bcbaae4cuda3std3__48unexpectE - _ZN34_INTERNAL_e1663be8_4_k_cu_e8bcbaae4cuda3std6ranges3__45__cpo9iter_swapE)
_ZN34_INTERNAL_e1663be8_4_k_cu_e8bcbaae4cuda3std6ranges3__45__cpo9iter_swapE:
	.zero		1
	.type		_ZN34_INTERNAL_e1663be8_4_k_cu_e8bcbaae4cuda3std3__48unexpectE,@object
	.size		_ZN34_INTERNAL_e1663be8_4_k_cu_e8bcbaae4cuda3std3__48unexpectE,(_ZN34_INTERNAL_e1663be8_4_k_cu_e8bcbaae6thrust24THRUST_300001_SM_1000_NS8cuda_cub3parE - _ZN34_INTERNAL_e1663be8_4_k_cu_e8bcbaae4cuda3std3__48unexpectE)
_ZN34_INTERNAL_e1663be8_4_k_cu_e8bcbaae4cuda3std3__48unexpectE:
	.zero		1
	.type		_ZN34_INTERNAL_e1663be8_4_k_cu_e8bcbaae6thrust24THRUST_300001_SM_1000_NS8cuda_cub3parE,@object
	.size		_ZN34_INTERNAL_e1663be8_4_k_cu_e8bcbaae6thrust24THRUST_300001_SM_1000_NS8cuda_cub3parE,(.L_29 - _ZN34_INTERNAL_e1663be8_4_k_cu_e8bcbaae6thrust24THRUST_300001_SM_1000_NS8cuda_cub3parE)
_ZN34_INTERNAL_e1663be8_4_k_cu_e8bcbaae6thrust24THRUST_300001_SM_1000_NS8cuda_cub3parE:
	.zero		1
.L_29:


//--------------------- .nv.shared._Z11ASPT_sparsePiS_S_S_S_S_ --------------------------
	.section	.nv.shared._Z11ASPT_sparsePiS_S_S_S_S_,"aw",@nobits
	.sectionflags	@""
	.align	16
	.zero		1024


//--------------------- .nv.shared._Z10ASPT_densePiS_S_S_S_S_ --------------------------
	.section	.nv.shared._Z10ASPT_densePiS_S_S_S_S_,"aw",@nobits
	.sectionflags	@""
	.align	16
	.zero		1024


//--------------------- .nv.shared._Z10find_densePiS_S_ii --------------------------
	.section	.nv.shared._Z10find_densePiS_S_ii,"aw",@nobits
	.sectionflags	@""
	.align	16
	.zero		1024


//--------------------- .nv.shared._Z4SPMMPiS_S_S_S_S_ --------------------------
	.section	.nv.shared._Z4SPMMPiS_S_S_S_S_,"aw",@nobits
	.sectionflags	@""
	.align	16
	.zero		1024


//--------------------- .nv.shared._Z2MMPiS_S_S_S_iii --------------------------
	.section	.nv.shared._Z2MMPiS_S_S_S_iii,"aw",@nobits
	.sectionflags	@""
	.align	16
	.zero		1024


//--------------------- .nv.shared._Z10getBucketsPiS_iiii --------------------------
	.section	.nv.shared._Z10getBucketsPiS_iiii,"aw",@nobits
	.sectionflags	@""
	.align	16
	.zero		1024


//--------------------- .nv.shared._Z6getSigPiS_S_S_ii --------------------------
	.section	.nv.shared._Z6getSigPiS_S_S_ii,"aw",@nobits
	.sectionflags	@""
	.align	16
	.zero		1024


//--------------------- .nv.constant0._ZN3cub18CUB_300001_SM_10006detail11EmptyKernelIvEEvv --------------------------
	.section	.nv.constant0._ZN3cub18CUB_300001_SM_10006detail11EmptyKernelIvEEvv,"a",@progbits
	.sectionflags	@""
	.align	4
.nv.constant0._ZN3cub18CUB_300001_SM_10006detail11EmptyKernelIvEEvv:
	.zero		896


//--------------------- .nv.constant0._Z11ASPT_sparsePiS_S_S_S_S_ --------------------------
	.section	.nv.constant0._Z11ASPT_sparsePiS_S_S_S_S_,"a",@progbits
	.sectionflags	@""
	.align	4
.nv.constant0._Z11ASPT_sparsePiS_S_S_S_S_:
	.zero		944


//--------------------- .nv.constant0._Z10ASPT_densePiS_S_S_S_S_ --------------------------
	.section	.nv.constant0._Z10ASPT_densePiS_S_S_S_S_,"a",@progbits
	.sectionflags	@""
	.align	4
.nv.constant0._Z10ASPT_densePiS_S_S_S_S_:
	.zero		944


//--------------------- .nv.constant0._Z10find_densePiS_S_ii --------------------------
	.section	.nv.constant0._Z10find_densePiS_S_ii,"a",@progbits
	.sectionflags	@""
	.align	4
.nv.constant0._Z10find_densePiS_S_ii:
	.zero		928


//--------------------- .nv.constant0._Z4SPMMPiS_S_S_S_S_ --------------------------
	.section	.nv.constant0._Z4SPMMPiS_S_S_S_S_,"a",@progbits
	.sectionflags	@""
	.align	4
.nv.constant0._Z4SPMMPiS_S_S_S_S_:
	.zero		944


//--------------------- .nv.constant0._Z2MMPiS_S_S_S_iii --------------------------
	.section	.nv.constant0._Z2MMPiS_S_S_S_iii,"a",@progbits
	.sectionflags	@""
	.align	4
.nv.constant0._Z2MMPiS_S_S_S_iii:
	.zero		948


//--------------------- .nv.constant0._Z10getBucketsPiS_iiii --------------------------
	.section	.nv.constant0._Z10getBucketsPiS_iiii,"a",@progbits
	.sectionflags	@""
	.align	4
.nv.constant0._Z10getBucketsPiS_iiii:
	.zero		928


//--------------------- .nv.constant0._Z6getSigPiS_S_S_ii --------------------------
	.section	.nv.constant0._Z6getSigPiS_S_S_ii,"a",@progbits
	.sectionflags	@""
	.align	4
.nv.constant0._Z6getSigPiS_S_S_ii:
	.zero		936


//--------------------- SYMBOLS --------------------------

	.type		.nv.reservedSmem.offset0,@object
	.size		.nv.reservedSmem.offset0,0x4
	.type		.nv.reservedSmem.cap,@object
	.size		.nv.reservedSmem.cap,0x4
	.type		vprintf,@function
	.type		malloc,@function
	.type		free,@function
